	.target	sm_90a

	.elftype	@"ET_EXEC"


//--------------------- .note.nv.tkinfo           --------------------------
	.section	.note.nv.tkinfo,"",@"SHT_NOTE"
	.sectionflags	@"SHF_NOTE_NV_TKINFO"
	.tkinfo
        /*0018*/ 	.word	0x00000002
        /*0030*/ 	.string	""
        /*0030*/ 	.string	"ptxas"
        /*0030*/ 	.string	"Cuda compilation tools, release 13.0, V13.0.88"
        /*0030*/ 	.string	"Build cuda_13.0.r13.0/compiler.36424714_0"
        /*0030*/ 	.string	"-arch sm_90a -m 64 "



//--------------------- .note.nv.cuinfo           --------------------------
	.section	.note.nv.cuinfo,"",@"SHT_NOTE"
	.sectionflags	@"SHF_NOTE_NV_CUINFO"
        /*0018*/ 	.short	0x0002
        /*001a*/ 	.short	0x005a
        /*001c*/ 	.short	0x0082
	.zero		2


//--------------------- .nv.info                  --------------------------
	.section	.nv.info,"",@"SHT_CUDA_INFO"
	.align	4


	//----- nvinfo : EIATTR_REGCOUNT
	.align		4
        /*0000*/ 	.byte	0x04, 0x2f
        /*0002*/ 	.short	(.L_12 - .L_11)
	.align		4
.L_11:
        /*0004*/ 	.word	index@(_ZN7cutlass13device_kernelINS_4conv6kernel13ConvUniversalINS1_16ConvProblemShapeILNS1_8OperatorE2ELi3EEENS1_10collective14CollectiveConvINS1_46MainloopSm90TmaGmmaWarpSpecializedImplicitGemmILS5_2ELi18ELi3EN4cute5tupleIJNSA_1CILi2EEENSC_ILi1EEESE_EEENS1_36KernelImplicitTmaWarpSpecializedSm90ELi1EEENSB_IJNSC_ILi128EEENSB_IJNSC_ILi64EEEEEENSB_IJNSC_ILi32EEEEEEEEENS_6half_tESO_NSA_8TiledMMAINSA_8MMA_AtomIJNSA_4SM904GMMA25MMA_64x64x16_F32F16F16_SSILNSS_5MajorE1ELSU_1ELNSS_7ScaleInE1ELSV_1EEEEEENSA_6LayoutINSB_IJSE_SE_SE_EEENSB_IJNSC_ILi0EEES10_S10_EEEEENSB_IJNSA_10UnderscoreES13_S13_EEEEENS7_6detail26Sm90ImplicitGemmTileTraitsINSA_13SM90_TMA_LOADENSA_14ComposedLayoutINSA_7SwizzleILi3ELi4ELi3EEENSA_18smem_ptr_flag_bitsILi16EEENSY_INSB_IJNSB_IJSJ_SD_EEENSB_IJNSC_ILi8EEENSC_ILi4EEEEEENSB_IJSE_NSC_ILi18EEEEEEEEENSB_IJNSB_IJSE_NSC_ILi2048EEEEEENSB_IJSJ_NSC_ILi512EEEEEENSB_IJS10_NSC_ILi4096EEEEEEEEEEEEEvEENS17_INSA_30SM90_TMA_LOAD_IM2COL_MULTICASTENS19_IS1B_S1D_NSY_INSB_IJNSB_IJSJ_SE_EEES1H_S1J_EEENSB_IJNSB_IJSE_S10_EEES1O_NSB_IJS10_S1L_EEEEEEEEEEvEEEENS_8epilogue10collective6detail29Sm90TmaWarpSpecializedAdapterINS26_15DefaultEpilogueISO_NSB_IJlNSB_IJSE_lllEEES10_EEES2B_NS25_6thread17LinearCombinationISO_Li1EffLNS2C_9ScaleType4KindE0ELNS_15FloatRoundStyleE2ESO_EENS_4gemm15EpilogueDefaultEEEEEvvEEEEvNT_6ParamsE)
        /*0008*/ 	.word	0x0000006b


	//----- nvinfo : EIATTR_FRAME_SIZE
	.align		4
.L_12:
        /*000c*/ 	.byte	0x04, 0x11
        /*000e*/ 	.short	(.L_14 - .L_13)
	.align		4
.L_13:
        /*0010*/ 	.word	index@(_ZN7cutlass13device_kernelINS_4conv6kernel13ConvUniversalINS1_16ConvProblemShapeILNS1_8OperatorE2ELi3EEENS1_10collective14CollectiveConvINS1_46MainloopSm90TmaGmmaWarpSpecializedImplicitGemmILS5_2ELi18ELi3EN4cute5tupleIJNSA_1CILi2EEENSC_ILi1EEESE_EEENS1_36KernelImplicitTmaWarpSpecializedSm90ELi1EEENSB_IJNSC_ILi128EEENSB_IJNSC_ILi64EEEEEENSB_IJNSC_ILi32EEEEEEEEENS_6half_tESO_NSA_8TiledMMAINSA_8MMA_AtomIJNSA_4SM904GMMA25MMA_64x64x16_F32F16F16_SSILNSS_5MajorE1ELSU_1ELNSS_7ScaleInE1ELSV_1EEEEEENSA_6LayoutINSB_IJSE_SE_SE_EEENSB_IJNSC_ILi0EEES10_S10_EEEEENSB_IJNSA_10UnderscoreES13_S13_EEEEENS7_6detail26Sm90ImplicitGemmTileTraitsINSA_13SM90_TMA_LOADENSA_14ComposedLayoutINSA_7SwizzleILi3ELi4ELi3EEENSA_18smem_ptr_flag_bitsILi16EEENSY_INSB_IJNSB_IJSJ_SD_EEENSB_IJNSC_ILi8EEENSC_ILi4EEEEEENSB_IJSE_NSC_ILi18EEEEEEEEENSB_IJNSB_IJSE_NSC_ILi2048EEEEEENSB_IJSJ_NSC_ILi512EEEEEENSB_IJS10_NSC_ILi4096EEEEEEEEEEEEEvEENS17_INSA_30SM90_TMA_LOAD_IM2COL_MULTICASTENS19_IS1B_S1D_NSY_INSB_IJNSB_IJSJ_SE_EEES1H_S1J_EEENSB_IJNSB_IJSE_S10_EEES1O_NSB_IJS10_S1L_EEEEEEEEEEvEEEENS_8epilogue10collective6detail29Sm90TmaWarpSpecializedAdapterINS26_15DefaultEpilogueISO_NSB_IJlNSB_IJSE_lllEEES10_EEES2B_NS25_6thread17LinearCombinationISO_Li1EffLNS2C_9ScaleType4KindE0ELNS_15FloatRoundStyleE2ESO_EENS_4gemm15EpilogueDefaultEEEEEvvEEEEvNT_6ParamsE)
        /*0014*/ 	.word	0x00000000


	//----- nvinfo : EIATTR_MIN_STACK_SIZE
	.align		4
.L_14:
        /*0018*/ 	.byte	0x04, 0x12
        /*001a*/ 	.short	(.L_16 - .L_15)
	.align		4
.L_15:
        /*001c*/ 	.word	index@(_ZN7cutlass13device_kernelINS_4conv6kernel13ConvUniversalINS1_16ConvProblemShapeILNS1_8OperatorE2ELi3EEENS1_10collective14CollectiveConvINS1_46MainloopSm90TmaGmmaWarpSpecializedImplicitGemmILS5_2ELi18ELi3EN4cute5tupleIJNSA_1CILi2EEENSC_ILi1EEESE_EEENS1_36KernelImplicitTmaWarpSpecializedSm90ELi1EEENSB_IJNSC_ILi128EEENSB_IJNSC_ILi64EEEEEENSB_IJNSC_ILi32EEEEEEEEENS_6half_tESO_NSA_8TiledMMAINSA_8MMA_AtomIJNSA_4SM904GMMA25MMA_64x64x16_F32F16F16_SSILNSS_5MajorE1ELSU_1ELNSS_7ScaleInE1ELSV_1EEEEEENSA_6LayoutINSB_IJSE_SE_SE_EEENSB_IJNSC_ILi0EEES10_S10_EEEEENSB_IJNSA_10UnderscoreES13_S13_EEEEENS7_6detail26Sm90ImplicitGemmTileTraitsINSA_13SM90_TMA_LOADENSA_14ComposedLayoutINSA_7SwizzleILi3ELi4ELi3EEENSA_18smem_ptr_flag_bitsILi16EEENSY_INSB_IJNSB_IJSJ_SD_EEENSB_IJNSC_ILi8EEENSC_ILi4EEEEEENSB_IJSE_NSC_ILi18EEEEEEEEENSB_IJNSB_IJSE_NSC_ILi2048EEEEEENSB_IJSJ_NSC_ILi512EEEEEENSB_IJS10_NSC_ILi4096EEEEEEEEEEEEEvEENS17_INSA_30SM90_TMA_LOAD_IM2COL_MULTICASTENS19_IS1B_S1D_NSY_INSB_IJNSB_IJSJ_SE_EEES1H_S1J_EEENSB_IJNSB_IJSE_S10_EEES1O_NSB_IJS10_S1L_EEEEEEEEEEvEEEENS_8epilogue10collective6detail29Sm90TmaWarpSpecializedAdapterINS26_15DefaultEpilogueISO_NSB_IJlNSB_IJSE_lllEEES10_EEES2B_NS25_6thread17LinearCombinationISO_Li1EffLNS2C_9ScaleType4KindE0ELNS_15FloatRoundStyleE2ESO_EENS_4gemm15EpilogueDefaultEEEEEvvEEEEvNT_6ParamsE)
        /*0020*/ 	.word	0x00000000
.L_16:


//--------------------- .nv.compat                --------------------------
	.section	.nv.compat,"",@"SHT_CUDA_COMPAT_INFO"
	.align	4
        /*0000*/ 	.byte	0x02, 0x09, 0x01, 0x00, 0x02, 0x02, 0x04, 0x00, 0x02, 0x05, 0x05, 0x00, 0x03, 0x07, 0x01, 0x01
        /*0010*/ 	.byte	0x02, 0x03, 0x01, 0x00, 0x02, 0x06, 0x01, 0x00, 0x04, 0x0b, 0x08, 0x00, 0x00, 0x00, 0x00, 0x00
        /*0020*/ 	.byte	0x00, 0x00, 0x00, 0x00


//--------------------- .nv.info._ZN7cutlass13device_kernelINS_4conv6kernel13ConvUniversalINS1_16ConvProblemShapeILNS1_8OperatorE2ELi3EEENS1_10collective14CollectiveConvINS1_46MainloopSm90TmaGmmaWarpSpecializedImplicitGemmILS5_2ELi18ELi3EN4cute5tupleIJNSA_1CILi2EEENSC_ILi1EEESE_EEENS1_36KernelImplicitTmaWarpSpecializedSm90ELi1EEENSB_IJNSC_ILi128EEENSB_IJNSC_ILi64EEEEEENSB_IJNSC_ILi32EEEEEEEEENS_6half_tESO_NSA_8TiledMMAINSA_8MMA_AtomIJNSA_4SM904GMMA25MMA_64x64x16_F32F16F16_SSILNSS_5MajorE1ELSU_1ELNSS_7ScaleInE1ELSV_1EEEEEENSA_6LayoutINSB_IJSE_SE_SE_EEENSB_IJNSC_ILi0EEES10_S10_EEEEENSB_IJNSA_10UnderscoreES13_S13_EEEEENS7_6detail26Sm90ImplicitGemmTileTraitsINSA_13SM90_TMA_LOADENSA_14ComposedLayoutINSA_7SwizzleILi3ELi4ELi3EEENSA_18smem_ptr_flag_bitsILi16EEENSY_INSB_IJNSB_IJSJ_SD_EEENSB_IJNSC_ILi8EEENSC_ILi4EEEEEENSB_IJSE_NSC_ILi18EEEEEEEEENSB_IJNSB_IJSE_NSC_ILi2048EEEEEENSB_IJSJ_NSC_ILi512EEEEEENSB_IJS10_NSC_ILi4096EEEEEEEEEEEEEvEENS17_INSA_30SM90_TMA_LOAD_IM2COL_MULTICASTENS19_IS1B_S1D_NSY_INSB_IJNSB_IJSJ_SE_EEES1H_S1J_EEENSB_IJNSB_IJSE_S10_EEES1O_NSB_IJS10_S1L_EEEEEEEEEEvEEEENS_8epilogue10collective6detail29Sm90TmaWarpSpecializedAdapterINS26_15DefaultEpilogueISO_NSB_IJlNSB_IJSE_lllEEES10_EEES2B_NS25_6thread17LinearCombinationISO_Li1EffLNS2C_9ScaleType4KindE0ELNS_15FloatRoundStyleE2ESO_EENS_4gemm15EpilogueDefaultEEEEEvvEEEEvNT_6ParamsE --------------------------
	.section	.nv.info._ZN7cutlass13device_kernelINS_4conv6kernel13ConvUniversalINS1_16ConvProblemShapeILNS1_8OperatorE2ELi3EEENS1_10collective14CollectiveConvINS1_46MainloopSm90TmaGmmaWarpSpecializedImplicitGemmILS5_2ELi18ELi3EN4cute5tupleIJNSA_1CILi2EEENSC_ILi1EEESE_EEENS1_36KernelImplicitTmaWarpSpecializedSm90ELi1EEENSB_IJNSC_ILi128EEENSB_IJNSC_ILi64EEEEEENSB_IJNSC_ILi32EEEEEEEEENS_6half_tESO_NSA_8TiledMMAINSA_8MMA_AtomIJNSA_4SM904GMMA25MMA_64x64x16_F32F16F16_SSILNSS_5MajorE1ELSU_1ELNSS_7ScaleInE1ELSV_1EEEEEENSA_6LayoutINSB_IJSE_SE_SE_EEENSB_IJNSC_ILi0EEES10_S10_EEEEENSB_IJNSA_10UnderscoreES13_S13_EEEEENS7_6detail26Sm90ImplicitGemmTileTraitsINSA_13SM90_TMA_LOADENSA_14ComposedLayoutINSA_7SwizzleILi3ELi4ELi3EEENSA_18smem_ptr_flag_bitsILi16EEENSY_INSB_IJNSB_IJSJ_SD_EEENSB_IJNSC_ILi8EEENSC_ILi4EEEEEENSB_IJSE_NSC_ILi18EEEEEEEEENSB_IJNSB_IJSE_NSC_ILi2048EEEEEENSB_IJSJ_NSC_ILi512EEEEEENSB_IJS10_NSC_ILi4096EEEEEEEEEEEEEvEENS17_INSA_30SM90_TMA_LOAD_IM2COL_MULTICASTENS19_IS1B_S1D_NSY_INSB_IJNSB_IJSJ_SE_EEES1H_S1J_EEENSB_IJNSB_IJSE_S10_EEES1O_NSB_IJS10_S1L_EEEEEEEEEEvEEEENS_8epilogue10collective6detail29Sm90TmaWarpSpecializedAdapterINS26_15DefaultEpilogueISO_NSB_IJlNSB_IJSE_lllEEES10_EEES2B_NS25_6thread17LinearCombinationISO_Li1EffLNS2C_9ScaleType4KindE0ELNS_15FloatRoundStyleE2ESO_EENS_4gemm15EpilogueDefaultEEEEEvvEEEEvNT_6ParamsE,"",@"SHT_CUDA_INFO"
	.sectionflags	@""
	.align	4


	//----- nvinfo : EIATTR_CUDA_API_VERSION
	.align		4
        /*0000*/ 	.byte	0x04, 0x37
        /*0002*/ 	.short	(.L_18 - .L_17)
.L_17:
        /*0004*/ 	.word	0x00000082


	//----- nvinfo : EIATTR_KPARAM_INFO
	.align		4
.L_18:
        /*0008*/ 	.byte	0x04, 0x17
        /*000a*/ 	.short	(.L_20 - .L_19)
.L_19:
        /*000c*/ 	.word	0x00000000
        /*0010*/ 	.short	0x0000
        /*0012*/ 	.short	0x0070
        /*0014*/ 	.byte	0x00, 0xf0, 0x01, 0x10


	//----- nvinfo : EIATTR_SPARSE_MMA_MASK
	.align		4
.L_20:
        /*0018*/ 	.byte	0x03, 0x50
        /*001a*/ 	.short	0x0000


	//----- nvinfo : EIATTR_MAXREG_COUNT
	.align		4
        /*001c*/ 	.byte	0x03, 0x1b
        /*001e*/ 	.short	0x00ff


	//----- nvinfo : EIATTR_NUM_BARRIERS
	.align		4
        /*0020*/ 	.byte	0x02, 0x4c
        /*0022*/ 	.byte	0x01
	.zero		1


	//----- nvinfo : EIATTR_MERCURY_ISA_VERSION
	.align		4
        /*0024*/ 	.byte	0x03, 0x5f
        /*0026*/ 	.short	0x0101


	//----- nvinfo : EIATTR_COOP_GROUP_MASK_REGIDS
	.align		4
        /*0028*/ 	.byte	0x04, 0x29
        /*002a*/ 	.short	(.L_22 - .L_21)


	//   ....[0]....
.L_21:
        /*002c*/ 	.word	0xffffffff


	//   ....[1]....
        /*0030*/ 	.word	0xffffffff


	//   ....[2]....
        /*0034*/ 	.word	0xffffffff


	//   ....[3]....
        /*0038*/ 	.word	0xffffffff


	//----- nvinfo : EIATTR_COOP_GROUP_INSTR_OFFSETS
	.align		4
.L_22:
        /*003c*/ 	.byte	0x04, 0x28
        /*003e*/ 	.short	(.L_24 - .L_23)


	//   ....[0]....
.L_23:
        /*0040*/ 	.word	0x00000070


	//   ....[1]....
        /*0044*/ 	.word	0x00000080


	//   ....[2]....
        /*0048*/ 	.word	0x00000140


	//   ....[3]....
        /*004c*/ 	.word	0x00000890


	//----- nvinfo : EIATTR_MBARRIER_INSTR_OFFSETS
	.align		4
.L_24:
        /*0050*/ 	.byte	0x04, 0x39
        /*0052*/ 	.short	(.L_26 - .L_25)


	//   ....[0]....
.L_25:
        /*0054*/ 	.word	0x00000310
        /*0058*/ 	.word	0x000000ff
        /*005c*/ 	.word	0x00036000
        /*0060*/ 	.short	0x0100
        /*0062*/ 	.byte	0x08
	.zero		1


	//   ....[1]....
        /*0064*/ 	.word	0x00000320
        /*0068*/ 	.word	0x000000ff
        /*006c*/ 	.word	0x00036090
        /*0070*/ 	.short	0x0100
        /*0072*/ 	.byte	0x08
	.zero		1


	//   ....[2]....
        /*0074*/ 	.word	0x00000330
        /*0078*/ 	.word	0x000000ff
        /*007c*/ 	.word	0x00036008
        /*0080*/ 	.short	0x0100
        /*0082*/ 	.byte	0x08
	.zero		1


	//   ....[3]....
        /*0084*/ 	.word	0x00000340
        /*0088*/ 	.word	0x000000ff
        /*008c*/ 	.word	0x00036098
        /*0090*/ 	.short	0x0100
        /*0092*/ 	.byte	0x08
	.zero		1


	//   ....[4]....
        /*0094*/ 	.word	0x00000350
        /*0098*/ 	.word	0x000000ff
        /*009c*/ 	.word	0x00036010
        /*00a0*/ 	.short	0x0100
        /*00a2*/ 	.byte	0x08
	.zero		1


	//   ....[5]....
        /*00a4*/ 	.word	0x00000360
        /*00a8*/ 	.word	0x000000ff
        /*00ac*/ 	.word	0x000360a0
        /*00b0*/ 	.short	0x0100
        /*00b2*/ 	.byte	0x08
	.zero		1


	//   ....[6]....
        /*00b4*/ 	.word	0x00000370
        /*00b8*/ 	.word	0x000000ff
        /*00bc*/ 	.word	0x00036018
        /*00c0*/ 	.short	0x0100
        /*00c2*/ 	.byte	0x08
	.zero		1


	//   ....[7]....
        /*00c4*/ 	.word	0x00000380
        /*00c8*/ 	.word	0x000000ff
        /*00cc*/ 	.word	0x000360a8
        /*00d0*/ 	.short	0x0100
        /*00d2*/ 	.byte	0x08
	.zero		1


	//   ....[8]....
        /*00d4*/ 	.word	0x00000390
        /*00d8*/ 	.word	0x000000ff
        /*00dc*/ 	.word	0x00036020
        /*00e0*/ 	.short	0x0100
        /*00e2*/ 	.byte	0x08
	.zero		1


	//   ....[9]....
        /*00e4*/ 	.word	0x000003a0
        /*00e8*/ 	.word	0x000000ff
        /*00ec*/ 	.word	0x000360b0
        /*00f0*/ 	.short	0x0100
        /*00f2*/ 	.byte	0x08
	.zero		1


	//   ....[10]....
        /*00f4*/ 	.word	0x000003b0
        /*00f8*/ 	.word	0x000000ff
        /*00fc*/ 	.word	0x00036028
        /*0100*/ 	.short	0x0100
        /*0102*/ 	.byte	0x08
	.zero		1


	//   ....[11]....
        /*0104*/ 	.word	0x000003c0
        /*0108*/ 	.word	0x000000ff
        /*010c*/ 	.word	0x000360b8
        /*0110*/ 	.short	0x0100
        /*0112*/ 	.byte	0x08
	.zero		1


	//   ....[12]....
        /*0114*/ 	.word	0x000003d0
        /*0118*/ 	.word	0x000000ff
        /*011c*/ 	.word	0x00036030
        /*0120*/ 	.short	0x0100
        /*0122*/ 	.byte	0x08
	.zero		1


	//   ....[13]....
        /*0124*/ 	.word	0x000003e0
        /*0128*/ 	.word	0x000000ff
        /*012c*/ 	.word	0x000360c0
        /*0130*/ 	.short	0x0100
        /*0132*/ 	.byte	0x08
	.zero		1


	//   ....[14]....
        /*0134*/ 	.word	0x000003f0
        /*0138*/ 	.word	0x000000ff
        /*013c*/ 	.word	0x00036038
        /*0140*/ 	.short	0x0100
        /*0142*/ 	.byte	0x08
	.zero		1


	//   ....[15]....
        /*0144*/ 	.word	0x00000400
        /*0148*/ 	.word	0x000000ff
        /*014c*/ 	.word	0x000360c8
        /*0150*/ 	.short	0x0100
        /*0152*/ 	.byte	0x08
	.zero		1


	//   ....[16]....
        /*0154*/ 	.word	0x00000410
        /*0158*/ 	.word	0x000000ff
        /*015c*/ 	.word	0x00036040
        /*0160*/ 	.short	0x0100
        /*0162*/ 	.byte	0x08
	.zero		1


	//   ....[17]....
        /*0164*/ 	.word	0x00000420
        /*0168*/ 	.word	0x000000ff
        /*016c*/ 	.word	0x000360d0
        /*0170*/ 	.short	0x0100
        /*0172*/ 	.byte	0x08
	.zero		1


	//   ....[18]....
        /*0174*/ 	.word	0x00000430
        /*0178*/ 	.word	0x000000ff
        /*017c*/ 	.word	0x00036048
        /*0180*/ 	.short	0x0100
        /*0182*/ 	.byte	0x08
	.zero		1


	//   ....[19]....
        /*0184*/ 	.word	0x00000440
        /*0188*/ 	.word	0x000000ff
        /*018c*/ 	.word	0x000360d8
        /*0190*/ 	.short	0x0100
        /*0192*/ 	.byte	0x08
	.zero		1


	//   ....[20]....
        /*0194*/ 	.word	0x00000450
        /*0198*/ 	.word	0x000000ff
        /*019c*/ 	.word	0x00036050
        /*01a0*/ 	.short	0x0100
        /*01a2*/ 	.byte	0x08
	.zero		1


	//   ....[21]....
        /*01a4*/ 	.word	0x00000460
        /*01a8*/ 	.word	0x000000ff
        /*01ac*/ 	.word	0x000360e0
        /*01b0*/ 	.short	0x0100
        /*01b2*/ 	.byte	0x08
	.zero		1


	//   ....[22]....
        /*01b4*/ 	.word	0x00000470
        /*01b8*/ 	.word	0x000000ff
        /*01bc*/ 	.word	0x00036058
        /*01c0*/ 	.short	0x0100
        /*01c2*/ 	.byte	0x08
	.zero		1


	//   ....[23]....
        /*01c4*/ 	.word	0x00000480
        /*01c8*/ 	.word	0x000000ff
        /*01cc*/ 	.word	0x000360e8
        /*01d0*/ 	.short	0x0100
        /*01d2*/ 	.byte	0x08
	.zero		1


	//   ....[24]....
        /*01d4*/ 	.word	0x00000490
        /*01d8*/ 	.word	0x000000ff
        /*01dc*/ 	.word	0x00036060
        /*01e0*/ 	.short	0x0100
        /*01e2*/ 	.byte	0x08
	.zero		1


	//   ....[25]....
        /*01e4*/ 	.word	0x000004a0
        /*01e8*/ 	.word	0x000000ff
        /*01ec*/ 	.word	0x000360f0
        /*01f0*/ 	.short	0x0100
        /*01f2*/ 	.byte	0x08
	.zero		1


	//   ....[26]....
        /*01f4*/ 	.word	0x000004b0
        /*01f8*/ 	.word	0x000000ff
        /*01fc*/ 	.word	0x00036068
        /*0200*/ 	.short	0x0100
        /*0202*/ 	.byte	0x08
	.zero		1


	//   ....[27]....
        /*0204*/ 	.word	0x000004c0
        /*0208*/ 	.word	0x000000ff
        /*020c*/ 	.word	0x000360f8
        /*0210*/ 	.short	0x0100
        /*0212*/ 	.byte	0x08
	.zero		1


	//   ....[28]....
        /*0214*/ 	.word	0x000004d0
        /*0218*/ 	.word	0x000000ff
        /*021c*/ 	.word	0x00036070
        /*0220*/ 	.short	0x0100
        /*0222*/ 	.byte	0x08
	.zero		1


	//   ....[29]....
        /*0224*/ 	.word	0x000004e0
        /*0228*/ 	.word	0x000000ff
        /*022c*/ 	.word	0x00036100
        /*0230*/ 	.short	0x0100
        /*0232*/ 	.byte	0x08
	.zero		1


	//   ....[30]....
        /*0234*/ 	.word	0x000004f0
        /*0238*/ 	.word	0x000000ff
        /*023c*/ 	.word	0x00036078
        /*0240*/ 	.short	0x0100
        /*0242*/ 	.byte	0x08
	.zero		1


	//   ....[31]....
        /*0244*/ 	.word	0x00000500
        /*0248*/ 	.word	0x000000ff
        /*024c*/ 	.word	0x00036108
        /*0250*/ 	.short	0x0100
        /*0252*/ 	.byte	0x08
	.zero		1


	//   ....[32]....
        /*0254*/ 	.word	0x00000510
        /*0258*/ 	.word	0x000000ff
        /*025c*/ 	.word	0x00036080
        /*0260*/ 	.short	0x0100
        /*0262*/ 	.byte	0x08
	.zero		1


	//   ....[33]....
        /*0264*/ 	.word	0x00000520
        /*0268*/ 	.word	0x000000ff
        /*026c*/ 	.word	0x00036110
        /*0270*/ 	.short	0x0100
        /*0272*/ 	.byte	0x08
	.zero		1


	//   ....[34]....
        /*0274*/ 	.word	0x00000530
        /*0278*/ 	.word	0x000000ff
        /*027c*/ 	.word	0x00036088
        /*0280*/ 	.short	0x0100
        /*0282*/ 	.byte	0x08
	.zero		1


	//   ....[35]....
        /*0284*/ 	.word	0x00000540
        /*0288*/ 	.word	0x000000ff
        /*028c*/ 	.word	0x00036118
        /*0290*/ 	.short	0x0100
        /*0292*/ 	.byte	0x08
	.zero		1


	//   ....[36]....
        /*0294*/ 	.word	0x00001420
        /*0298*/ 	.word	0x00000005
        /*029c*/ 	.word	0x00036000
        /*02a0*/ 	.short	0x010a
        /*02a2*/ 	.byte	0x3f
	.zero		1


	//   ....[37]....
        /*02a4*/ 	.word	0x00001750
        /*02a8*/ 	.word	0x00000007
        /*02ac*/ 	.word	0x00036000
        /*02b0*/ 	.short	0x010a
        /*02b2*/ 	.byte	0x3f
	.zero		1


	//   ....[38]....
        /*02b4*/ 	.word	0x00001950
        /*02b8*/ 	.word	0x00000007
        /*02bc*/ 	.word	0x00000000
        /*02c0*/ 	.short	0x0101
        /*02c2*/ 	.byte	0x3f
	.zero		1


	//   ....[39]....
        /*02c4*/ 	.word	0x00001c00
        /*02c8*/ 	.word	0x00000003
        /*02cc*/ 	.word	0x00000000
        /*02d0*/ 	.short	0x0101
        /*02d2*/ 	.byte	0x3f
	.zero		1


	//   ....[40]....
        /*02d4*/ 	.word	0x00006d70
        /*02d8*/ 	.word	0x00000008
        /*02dc*/ 	.word	0x00036090
        /*02e0*/ 	.short	0x010a
        /*02e2*/ 	.byte	0x3f
	.zero		1


	//   ....[41]....
        /*02e4*/ 	.word	0x000074c0
        /*02e8*/ 	.word	0x00000003
        /*02ec*/ 	.word	0x00000000
        /*02f0*/ 	.short	0x010a
        /*02f2*/ 	.byte	0x3f
	.zero		1


	//   ....[42]....
        /*02f4*/ 	.word	0x00007570
        /*02f8*/ 	.word	0x00000000
        /*02fc*/ 	.word	0x00000000
        /*0300*/ 	.short	0x010a
        /*0302*/ 	.byte	0x3f
	.zero		1


	//   ....[43]....
        /*0304*/ 	.word	0x00007620
        /*0308*/ 	.word	0x00000000
        /*030c*/ 	.word	0x00000000
        /*0310*/ 	.short	0x010a
        /*0312*/ 	.byte	0x3f
	.zero		1


	//   ....[44]....
        /*0314*/ 	.word	0x000076d0
        /*0318*/ 	.word	0x00000000
        /*031c*/ 	.word	0x00000000
        /*0320*/ 	.short	0x010a
        /*0322*/ 	.byte	0x3f
	.zero		1


	//   ....[45]....
        /*0324*/ 	.word	0x00007780
        /*0328*/ 	.word	0x00000000
        /*032c*/ 	.word	0x00000000
        /*0330*/ 	.short	0x010a
        /*0332*/ 	.byte	0x3f
	.zero		1


	//   ....[46]....
        /*0334*/ 	.word	0x00007830
        /*0338*/ 	.word	0x00000000
        /*033c*/ 	.word	0x00000000
        /*0340*/ 	.short	0x010a
        /*0342*/ 	.byte	0x3f
	.zero		1


	//   ....[47]....
        /*0344*/ 	.word	0x000078e0
        /*0348*/ 	.word	0x00000000
        /*034c*/ 	.word	0x00000000
        /*0350*/ 	.short	0x010a
        /*0352*/ 	.byte	0x3f
	.zero		1


	//   ....[48]....
        /*0354*/ 	.word	0x00007990
        /*0358*/ 	.word	0x00000000
        /*035c*/ 	.word	0x00000000
        /*0360*/ 	.short	0x010a
        /*0362*/ 	.byte	0x3f
	.zero		1


	//   ....[49]....
        /*0364*/ 	.word	0x00007a40
        /*0368*/ 	.word	0x00000000
        /*036c*/ 	.word	0x00000000
        /*0370*/ 	.short	0x010a
        /*0372*/ 	.byte	0x3f
	.zero		1


	//   ....[50]....
        /*0374*/ 	.word	0x00007af0
        /*0378*/ 	.word	0x00000000
        /*037c*/ 	.word	0x00000000
        /*0380*/ 	.short	0x010a
        /*0382*/ 	.byte	0x3f
	.zero		1


	//   ....[51]....
        /*0384*/ 	.word	0x00007ba0
        /*0388*/ 	.word	0x00000000
        /*038c*/ 	.word	0x00000000
        /*0390*/ 	.short	0x010a
        /*0392*/ 	.byte	0x3f
	.zero		1


	//   ....[52]....
        /*0394*/ 	.word	0x00007c50
        /*0398*/ 	.word	0x00000000
        /*039c*/ 	.word	0x00000000
        /*03a0*/ 	.short	0x010a
        /*03a2*/ 	.byte	0x3f
	.zero		1


	//   ....[53]....
        /*03a4*/ 	.word	0x00007d00
        /*03a8*/ 	.word	0x00000000
        /*03ac*/ 	.word	0x00000000
        /*03b0*/ 	.short	0x010a
        /*03b2*/ 	.byte	0x3f
	.zero		1


	//   ....[54]....
        /*03b4*/ 	.word	0x00007db0
        /*03b8*/ 	.word	0x00000000
        /*03bc*/ 	.word	0x00000000
        /*03c0*/ 	.short	0x010a
        /*03c2*/ 	.byte	0x3f
	.zero		1


	//   ....[55]....
        /*03c4*/ 	.word	0x00007e60
        /*03c8*/ 	.word	0x00000000
        /*03cc*/ 	.word	0x00000000
        /*03d0*/ 	.short	0x010a
        /*03d2*/ 	.byte	0x3f
	.zero		1


	//   ....[56]....
        /*03d4*/ 	.word	0x00007f10
        /*03d8*/ 	.word	0x00000000
        /*03dc*/ 	.word	0x00000000
        /*03e0*/ 	.short	0x010a
        /*03e2*/ 	.byte	0x3f
	.zero		1


	//   ....[57]....
        /*03e4*/ 	.word	0x00007fc0
        /*03e8*/ 	.word	0x00000000
        /*03ec*/ 	.word	0x00000000
        /*03f0*/ 	.short	0x010a
        /*03f2*/ 	.byte	0x3f
	.zero		1


	//   ....[58]....
        /*03f4*/ 	.word	0x00008070
        /*03f8*/ 	.word	0x00000009
        /*03fc*/ 	.word	0x00000000
        /*0400*/ 	.short	0x010a
        /*0402*/ 	.byte	0x3f
	.zero		1


	//----- nvinfo : EIATTR_NUM_MBARRIERS
	.align		4
.L_26:
        /*0404*/ 	.byte	0x03, 0x38
        /*0406*/ 	.short	0x0024


	//----- nvinfo : EIATTR_EXIT_INSTR_OFFSETS
	.align		4
        /*0408*/ 	.byte	0x04, 0x1c
        /*040a*/ 	.short	(.L_28 - .L_27)


	//   ....[0]....
.L_27:
        /*040c*/ 	.word	0x00001150


	//   ....[1]....
        /*0410*/ 	.word	0x00001de0


	//   ....[2]....
        /*0414*/ 	.word	0x00001ec0


	//   ....[3]....
        /*0418*/ 	.word	0x00001fb0


	//   ....[4]....
        /*041c*/ 	.word	0x000055f0


	//   ....[5]....
        /*0420*/ 	.word	0x00005620


	//   ....[6]....
        /*0424*/ 	.word	0x00006b20


	//   ....[7]....
        /*0428*/ 	.word	0x00006b50


	//   ....[8]....
        /*042c*/ 	.word	0x00006b70


	//   ....[9]....
        /*0430*/ 	.word	0x000073b0


	//   ....[10]....
        /*0434*/ 	.word	0x000080a0


	//----- nvinfo : EIATTR_MAX_THREADS
	.align		4
.L_28:
        /*0438*/ 	.byte	0x04, 0x05
        /*043a*/ 	.short	(.L_30 - .L_29)
.L_29:
        /*043c*/ 	.word	0x00000100
        /*0440*/ 	.word	0x00000001
        /*0444*/ 	.word	0x00000001


	//----- nvinfo : EIATTR_CRS_STACK_SIZE
	.align		4
.L_30:
        /*0448*/ 	.byte	0x04, 0x1e
        /*044a*/ 	.short	(.L_32 - .L_31)
.L_31:
        /*044c*/ 	.word	0x00000000


	//----- nvinfo : EIATTR_CBANK_PARAM_SIZE
	.align		4
.L_32:
        /*0450*/ 	.byte	0x03, 0x19
        /*0452*/ 	.short	0x0470


	//----- nvinfo : EIATTR_PARAM_CBANK
	.align		4
        /*0454*/ 	.byte	0x04, 0x0a
        /*0456*/ 	.short	(.L_34 - .L_33)
	.align		4
.L_33:
        /*0458*/ 	.word	index@(.nv.constant0._ZN7cutlass13device_kernelINS_4conv6kernel13ConvUniversalINS1_16ConvProblemShapeILNS1_8OperatorE2ELi3EEENS1_10collective14CollectiveConvINS1_46MainloopSm90TmaGmmaWarpSpecializedImplicitGemmILS5_2ELi18ELi3EN4cute5tupleIJNSA_1CILi2EEENSC_ILi1EEESE_EEENS1_36KernelImplicitTmaWarpSpecializedSm90ELi1EEENSB_IJNSC_ILi128EEENSB_IJNSC_ILi64EEEEEENSB_IJNSC_ILi32EEEEEEEEENS_6half_tESO_NSA_8TiledMMAINSA_8MMA_AtomIJNSA_4SM904GMMA25MMA_64x64x16_F32F16F16_SSILNSS_5MajorE1ELSU_1ELNSS_7ScaleInE1ELSV_1EEEEEENSA_6LayoutINSB_IJSE_SE_SE_EEENSB_IJNSC_ILi0EEES10_S10_EEEEENSB_IJNSA_10UnderscoreES13_S13_EEEEENS7_6detail26Sm90ImplicitGemmTileTraitsINSA_13SM90_TMA_LOADENSA_14ComposedLayoutINSA_7SwizzleILi3ELi4ELi3EEENSA_18smem_ptr_flag_bitsILi16EEENSY_INSB_IJNSB_IJSJ_SD_EEENSB_IJNSC_ILi8EEENSC_ILi4EEEEEENSB_IJSE_NSC_ILi18EEEEEEEEENSB_IJNSB_IJSE_NSC_ILi2048EEEEEENSB_IJSJ_NSC_ILi512EEEEEENSB_IJS10_NSC_ILi4096EEEEEEEEEEEEEvEENS17_INSA_30SM90_TMA_LOAD_IM2COL_MULTICASTENS19_IS1B_S1D_NSY_INSB_IJNSB_IJSJ_SE_EEES1H_S1J_EEENSB_IJNSB_IJSE_S10_EEES1O_NSB_IJS10_S1L_EEEEEEEEEEvEEEENS_8epilogue10collective6detail29Sm90TmaWarpSpecializedAdapterINS26_15DefaultEpilogueISO_NSB_IJlNSB_IJSE_lllEEES10_EEES2B_NS25_6thread17LinearCombinationISO_Li1EffLNS2C_9ScaleType4KindE0ELNS_15FloatRoundStyleE2ESO_EENS_4gemm15EpilogueDefaultEEEEEvvEEEEvNT_6ParamsE)
        /*045c*/ 	.short	0x0210
        /*045e*/ 	.short	0x0470


	//----- nvinfo : EIATTR_SW_WAR
	.align		4
.L_34:
        /*0460*/ 	.byte	0x04, 0x36
        /*0462*/ 	.short	(.L_36 - .L_35)
.L_35:
        /*0464*/ 	.word	0x00000008
.L_36:


//--------------------- .nv.callgraph             --------------------------
	.section	.nv.callgraph,"",@"SHT_CUDA_CALLGRAPH"
	.align	4
	.sectionentsize	8
	.align		4
        /*0000*/ 	.word	0x00000000
	.align		4
        /*0004*/ 	.word	0xffffffff
	.align		4
        /*0008*/ 	.word	0x00000000
	.align		4
        /*000c*/ 	.word	0xfffffffe
	.align		4
        /*0010*/ 	.word	0x00000000
	.align		4
        /*0014*/ 	.word	0xfffffffd
	.align		4
        /*0018*/ 	.word	0x00000000
	.align		4
        /*001c*/ 	.word	0xfffffffc


//--------------------- .nv.constant4             --------------------------
	.section	.nv.constant4,"a",@progbits
	.align	8
	.align		8
.nv.constant4:
        /*0000*/ 	.dword	_ZN39_INTERNAL_049bcfcd_4_k_cu_3db23af7_29684cuda3std3__45__cpo5beginE
	.align		8
        /*0008*/ 	.dword	_ZN39_INTERNAL_049bcfcd_4_k_cu_3db23af7_29684cuda3std3__45__cpo3endE
	.align		8
        /*0010*/ 	.dword	_ZN39_INTERNAL_049bcfcd_4_k_cu_3db23af7_29684cuda3std3__45__cpo6cbeginE
	.align		8
        /*0018*/ 	.dword	_ZN39_INTERNAL_049bcfcd_4_k_cu_3db23af7_29684cuda3std3__45__cpo4cendE
	.align		8
        /*0020*/ 	.dword	_ZN39_INTERNAL_049bcfcd_4_k_cu_3db23af7_29684cuda3std3__441_GLOBAL__N__049bcfcd_4_k_cu_3db23af7_29686ignoreE
	.align		8
        /*0028*/ 	.dword	_ZN39_INTERNAL_049bcfcd_4_k_cu_3db23af7_29684cuda3std3__419piecewise_constructE
	.align		8
        /*0030*/ 	.dword	_ZN39_INTERNAL_049bcfcd_4_k_cu_3db23af7_29684cuda3std3__48in_placeE
	.align		8
        /*0038*/ 	.dword	_ZN39_INTERNAL_049bcfcd_4_k_cu_3db23af7_29684cuda3std6ranges3__45__cpo4swapE
	.align		8
        /*0040*/ 	.dword	_ZN39_INTERNAL_049bcfcd_4_k_cu_3db23af7_29684cuda3std6ranges3__45__cpo9iter_moveE
	.align		8
        /*0048*/ 	.dword	_ZN39_INTERNAL_049bcfcd_4_k_cu_3db23af7_29684cute7productE
	.align		8
        /*0050*/ 	.dword	_ZN39_INTERNAL_049bcfcd_4_k_cu_3db23af7_29684cute1_E


//--------------------- .text._ZN7cutlass13device_kernelINS_4conv6kernel13ConvUniversalINS1_16ConvProblemShapeILNS1_8OperatorE2ELi3EEENS1_10collective14CollectiveConvINS1_46MainloopSm90TmaGmmaWarpSpecializedImplicitGemmILS5_2ELi18ELi3EN4cute5tupleIJNSA_1CILi2EEENSC_ILi1EEESE_EEENS1_36KernelImplicitTmaWarpSpecializedSm90ELi1EEENSB_IJNSC_ILi128EEENSB_IJNSC_ILi64EEEEEENSB_IJNSC_ILi32EEEEEEEEENS_6half_tESO_NSA_8TiledMMAINSA_8MMA_AtomIJNSA_4SM904GMMA25MMA_64x64x16_F32F16F16_SSILNSS_5MajorE1ELSU_1ELNSS_7ScaleInE1ELSV_1EEEEEENSA_6LayoutINSB_IJSE_SE_SE_EEENSB_IJNSC_ILi0EEES10_S10_EEEEENSB_IJNSA_10UnderscoreES13_S13_EEEEENS7_6detail26Sm90ImplicitGemmTileTraitsINSA_13SM90_TMA_LOADENSA_14ComposedLayoutINSA_7SwizzleILi3ELi4ELi3EEENSA_18smem_ptr_flag_bitsILi16EEENSY_INSB_IJNSB_IJSJ_SD_EEENSB_IJNSC_ILi8EEENSC_ILi4EEEEEENSB_IJSE_NSC_ILi18EEEEEEEEENSB_IJNSB_IJSE_NSC_ILi2048EEEEEENSB_IJSJ_NSC_ILi512EEEEEENSB_IJS10_NSC_ILi4096EEEEEEEEEEEEEvEENS17_INSA_30SM90_TMA_LOAD_IM2COL_MULTICASTENS19_IS1B_S1D_NSY_INSB_IJNSB_IJSJ_SE_EEES1H_S1J_EEENSB_IJNSB_IJSE_S10_EEES1O_NSB_IJS10_S1L_EEEEEEEEEEvEEEENS_8epilogue10collective6detail29Sm90TmaWarpSpecializedAdapterINS26_15DefaultEpilogueISO_NSB_IJlNSB_IJSE_lllEEES10_EEES2B_NS25_6thread17LinearCombinationISO_Li1EffLNS2C_9ScaleType4KindE0ELNS_15FloatRoundStyleE2ESO_EENS_4gemm15EpilogueDefaultEEEEEvvEEEEvNT_6ParamsE --------------------------
	.section	.text._ZN7cutlass13device_kernelINS_4conv6kernel13ConvUniversalINS1_16ConvProblemShapeILNS1_8OperatorE2ELi3EEENS1_10collective14CollectiveConvINS1_46MainloopSm90TmaGmmaWarpSpecializedImplicitGemmILS5_2ELi18ELi3EN4cute5tupleIJNSA_1CILi2EEENSC_ILi1EEESE_EEENS1_36KernelImplicitTmaWarpSpecializedSm90ELi1EEENSB_IJNSC_ILi128EEENSB_IJNSC_ILi64EEEEEENSB_IJNSC_ILi32EEEEEEEEENS_6half_tESO_NSA_8TiledMMAINSA_8MMA_AtomIJNSA_4SM904GMMA25MMA_64x64x16_F32F16F16_SSILNSS_5MajorE1ELSU_1ELNSS_7ScaleInE1ELSV_1EEEEEENSA_6LayoutINSB_IJSE_SE_SE_EEENSB_IJNSC_ILi0EEES10_S10_EEEEENSB_IJNSA_10UnderscoreES13_S13_EEEEENS7_6detail26Sm90ImplicitGemmTileTraitsINSA_13SM90_TMA_LOADENSA_14ComposedLayoutINSA_7SwizzleILi3ELi4ELi3EEENSA_18smem_ptr_flag_bitsILi16EEENSY_INSB_IJNSB_IJSJ_SD_EEENSB_IJNSC_ILi8EEENSC_ILi4EEEEEENSB_IJSE_NSC_ILi18EEEEEEEEENSB_IJNSB_IJSE_NSC_ILi2048EEEEEENSB_IJSJ_NSC_ILi512EEEEEENSB_IJS10_NSC_ILi4096EEEEEEEEEEEEEvEENS17_INSA_30SM90_TMA_LOAD_IM2COL_MULTICASTENS19_IS1B_S1D_NSY_INSB_IJNSB_IJSJ_SE_EEES1H_S1J_EEENSB_IJNSB_IJSE_S10_EEES1O_NSB_IJS10_S1L_EEEEEEEEEEvEEEENS_8epilogue10collective6detail29Sm90TmaWarpSpecializedAdapterINS26_15DefaultEpilogueISO_NSB_IJlNSB_IJSE_lllEEES10_EEES2B_NS25_6thread17LinearCombinationISO_Li1EffLNS2C_9ScaleType4KindE0ELNS_15FloatRoundStyleE2ESO_EENS_4gemm15EpilogueDefaultEEEEEvvEEEEvNT_6ParamsE,"ax",@progbits
	.align	128
.text._ZN7cutlass13device_kernelINS_4conv6kernel13ConvUniversalINS1_16ConvProblemShapeILNS1_8OperatorE2ELi3EEENS1_10collective14CollectiveConvINS1_46MainloopSm90TmaGmmaWarpSpecializedImplicitGemmILS5_2ELi18ELi3EN4cute5tupleIJNSA_1CILi2EEENSC_ILi1EEESE_EEENS1_36KernelImplicitTmaWarpSpecializedSm90ELi1EEENSB_IJNSC_ILi128EEENSB_IJNSC_ILi64EEEEEENSB_IJNSC_ILi32EEEEEEEEENS_6half_tESO_NSA_8TiledMMAINSA_8MMA_AtomIJNSA_4SM904GMMA25MMA_64x64x16_F32F16F16_SSILNSS_5MajorE1ELSU_1ELNSS_7ScaleInE1ELSV_1EEEEEENSA_6LayoutINSB_IJSE_SE_SE_EEENSB_IJNSC_ILi0EEES10_S10_EEEEENSB_IJNSA_10UnderscoreES13_S13_EEEEENS7_6detail26Sm90ImplicitGemmTileTraitsINSA_13SM90_TMA_LOADENSA_14ComposedLayoutINSA_7SwizzleILi3ELi4ELi3EEENSA_18smem_ptr_flag_bitsILi16EEENSY_INSB_IJNSB_IJSJ_SD_EEENSB_IJNSC_ILi8EEENSC_ILi4EEEEEENSB_IJSE_NSC_ILi18EEEEEEEEENSB_IJNSB_IJSE_NSC_ILi2048EEEEEENSB_IJSJ_NSC_ILi512EEEEEENSB_IJS10_NSC_ILi4096EEEEEEEEEEEEEvEENS17_INSA_30SM90_TMA_LOAD_IM2COL_MULTICASTENS19_IS1B_S1D_NSY_INSB_IJNSB_IJSJ_SE_EEES1H_S1J_EEENSB_IJNSB_IJSE_S10_EEES1O_NSB_IJS10_S1L_EEEEEEEEEEvEEEENS_8epilogue10collective6detail29Sm90TmaWarpSpecializedAdapterINS26_15DefaultEpilogueISO_NSB_IJlNSB_IJSE_lllEEES10_EEES2B_NS25_6thread17LinearCombinationISO_Li1EffLNS2C_9ScaleType4KindE0ELNS_15FloatRoundStyleE2ESO_EENS_4gemm15EpilogueDefaultEEEEEvvEEEEvNT_6ParamsE:
        .type           _ZN7cutlass13device_kernelINS_4conv6kernel13ConvUniversalINS1_16ConvProblemShapeILNS1_8OperatorE2ELi3EEENS1_10collective14CollectiveConvINS1_46MainloopSm90TmaGmmaWarpSpecializedImplicitGemmILS5_2ELi18ELi3EN4cute5tupleIJNSA_1CILi2EEENSC_ILi1EEESE_EEENS1_36KernelImplicitTmaWarpSpecializedSm90ELi1EEENSB_IJNSC_ILi128EEENSB_IJNSC_ILi64EEEEEENSB_IJNSC_ILi32EEEEEEEEENS_6half_tESO_NSA_8TiledMMAINSA_8MMA_AtomIJNSA_4SM904GMMA25MMA_64x64x16_F32F16F16_SSILNSS_5MajorE1ELSU_1ELNSS_7ScaleInE1ELSV_1EEEEEENSA_6LayoutINSB_IJSE_SE_SE_EEENSB_IJNSC_ILi0EEES10_S10_EEEEENSB_IJNSA_10UnderscoreES13_S13_EEEEENS7_6detail26Sm90ImplicitGemmTileTraitsINSA_13SM90_TMA_LOADENSA_14ComposedLayoutINSA_7SwizzleILi3ELi4ELi3EEENSA_18smem_ptr_flag_bitsILi16EEENSY_INSB_IJNSB_IJSJ_SD_EEENSB_IJNSC_ILi8EEENSC_ILi4EEEEEENSB_IJSE_NSC_ILi18EEEEEEEEENSB_IJNSB_IJSE_NSC_ILi2048EEEEEENSB_IJSJ_NSC_ILi512EEEEEENSB_IJS10_NSC_ILi4096EEEEEEEEEEEEEvEENS17_INSA_30SM90_TMA_LOAD_IM2COL_MULTICASTENS19_IS1B_S1D_NSY_INSB_IJNSB_IJSJ_SE_EEES1H_S1J_EEENSB_IJNSB_IJSE_S10_EEES1O_NSB_IJS10_S1L_EEEEEEEEEEvEEEENS_8epilogue10collective6detail29Sm90TmaWarpSpecializedAdapterINS26_15DefaultEpilogueISO_NSB_IJlNSB_IJSE_lllEEES10_EEES2B_NS25_6thread17LinearCombinationISO_Li1EffLNS2C_9ScaleType4KindE0ELNS_15FloatRoundStyleE2ESO_EENS_4gemm15EpilogueDefaultEEEEEvvEEEEvNT_6ParamsE,@function
        .size           _ZN7cutlass13device_kernelINS_4conv6kernel13ConvUniversalINS1_16ConvProblemShapeILNS1_8OperatorE2ELi3EEENS1_10collective14CollectiveConvINS1_46MainloopSm90TmaGmmaWarpSpecializedImplicitGemmILS5_2ELi18ELi3EN4cute5tupleIJNSA_1CILi2EEENSC_ILi1EEESE_EEENS1_36KernelImplicitTmaWarpSpecializedSm90ELi1EEENSB_IJNSC_ILi128EEENSB_IJNSC_ILi64EEEEEENSB_IJNSC_ILi32EEEEEEEEENS_6half_tESO_NSA_8TiledMMAINSA_8MMA_AtomIJNSA_4SM904GMMA25MMA_64x64x16_F32F16F16_SSILNSS_5MajorE1ELSU_1ELNSS_7ScaleInE1ELSV_1EEEEEENSA_6LayoutINSB_IJSE_SE_SE_EEENSB_IJNSC_ILi0EEES10_S10_EEEEENSB_IJNSA_10UnderscoreES13_S13_EEEEENS7_6detail26Sm90ImplicitGemmTileTraitsINSA_13SM90_TMA_LOADENSA_14ComposedLayoutINSA_7SwizzleILi3ELi4ELi3EEENSA_18smem_ptr_flag_bitsILi16EEENSY_INSB_IJNSB_IJSJ_SD_EEENSB_IJNSC_ILi8EEENSC_ILi4EEEEEENSB_IJSE_NSC_ILi18EEEEEEEEENSB_IJNSB_IJSE_NSC_ILi2048EEEEEENSB_IJSJ_NSC_ILi512EEEEEENSB_IJS10_NSC_ILi4096EEEEEEEEEEEEEvEENS17_INSA_30SM90_TMA_LOAD_IM2COL_MULTICASTENS19_IS1B_S1D_NSY_INSB_IJNSB_IJSJ_SE_EEES1H_S1J_EEENSB_IJNSB_IJSE_S10_EEES1O_NSB_IJS10_S1L_EEEEEEEEEEvEEEENS_8epilogue10collective6detail29Sm90TmaWarpSpecializedAdapterINS26_15DefaultEpilogueISO_NSB_IJlNSB_IJSE_lllEEES10_EEES2B_NS25_6thread17LinearCombinationISO_Li1EffLNS2C_9ScaleType4KindE0ELNS_15FloatRoundStyleE2ESO_EENS_4gemm15EpilogueDefaultEEEEEvvEEEEvNT_6ParamsE,(.L_x_176 - _ZN7cutlass13device_kernelINS_4conv6kernel13ConvUniversalINS1_16ConvProblemShapeILNS1_8OperatorE2ELi3EEENS1_10collective14CollectiveConvINS1_46MainloopSm90TmaGmmaWarpSpecializedImplicitGemmILS5_2ELi18ELi3EN4cute5tupleIJNSA_1CILi2EEENSC_ILi1EEESE_EEENS1_36KernelImplicitTmaWarpSpecializedSm90ELi1EEENSB_IJNSC_ILi128EEENSB_IJNSC_ILi64EEEEEENSB_IJNSC_ILi32EEEEEEEEENS_6half_tESO_NSA_8TiledMMAINSA_8MMA_AtomIJNSA_4SM904GMMA25MMA_64x64x16_F32F16F16_SSILNSS_5MajorE1ELSU_1ELNSS_7ScaleInE1ELSV_1EEEEEENSA_6LayoutINSB_IJSE_SE_SE_EEENSB_IJNSC_ILi0EEES10_S10_EEEEENSB_IJNSA_10UnderscoreES13_S13_EEEEENS7_6detail26Sm90ImplicitGemmTileTraitsINSA_13SM90_TMA_LOADENSA_14ComposedLayoutINSA_7SwizzleILi3ELi4ELi3EEENSA_18smem_ptr_flag_bitsILi16EEENSY_INSB_IJNSB_IJSJ_SD_EEENSB_IJNSC_ILi8EEENSC_ILi4EEEEEENSB_IJSE_NSC_ILi18EEEEEEEEENSB_IJNSB_IJSE_NSC_ILi2048EEEEEENSB_IJSJ_NSC_ILi512EEEEEENSB_IJS10_NSC_ILi4096EEEEEEEEEEEEEvEENS17_INSA_30SM90_TMA_LOAD_IM2COL_MULTICASTENS19_IS1B_S1D_NSY_INSB_IJNSB_IJSJ_SE_EEES1H_S1J_EEENSB_IJNSB_IJSE_S10_EEES1O_NSB_IJS10_S1L_EEEEEEEEEEvEEEENS_8epilogue10collective6detail29Sm90TmaWarpSpecializedAdapterINS26_15DefaultEpilogueISO_NSB_IJlNSB_IJSE_lllEEES10_EEES2B_NS25_6thread17LinearCombinationISO_Li1EffLNS2C_9ScaleType4KindE0ELNS_15FloatRoundStyleE2ESO_EENS_4gemm15EpilogueDefaultEEEEEvvEEEEvNT_6ParamsE)
        .other          _ZN7cutlass13device_kernelINS_4conv6kernel13ConvUniversalINS1_16ConvProblemShapeILNS1_8OperatorE2ELi3EEENS1_10collective14CollectiveConvINS1_46MainloopSm90TmaGmmaWarpSpecializedImplicitGemmILS5_2ELi18ELi3EN4cute5tupleIJNSA_1CILi2EEENSC_ILi1EEESE_EEENS1_36KernelImplicitTmaWarpSpecializedSm90ELi1EEENSB_IJNSC_ILi128EEENSB_IJNSC_ILi64EEEEEENSB_IJNSC_ILi32EEEEEEEEENS_6half_tESO_NSA_8TiledMMAINSA_8MMA_AtomIJNSA_4SM904GMMA25MMA_64x64x16_F32F16F16_SSILNSS_5MajorE1ELSU_1ELNSS_7ScaleInE1ELSV_1EEEEEENSA_6LayoutINSB_IJSE_SE_SE_EEENSB_IJNSC_ILi0EEES10_S10_EEEEENSB_IJNSA_10UnderscoreES13_S13_EEEEENS7_6detail26Sm90ImplicitGemmTileTraitsINSA_13SM90_TMA_LOADENSA_14ComposedLayoutINSA_7SwizzleILi3ELi4ELi3EEENSA_18smem_ptr_flag_bitsILi16EEENSY_INSB_IJNSB_IJSJ_SD_EEENSB_IJNSC_ILi8EEENSC_ILi4EEEEEENSB_IJSE_NSC_ILi18EEEEEEEEENSB_IJNSB_IJSE_NSC_ILi2048EEEEEENSB_IJSJ_NSC_ILi512EEEEEENSB_IJS10_NSC_ILi4096EEEEEEEEEEEEEvEENS17_INSA_30SM90_TMA_LOAD_IM2COL_MULTICASTENS19_IS1B_S1D_NSY_INSB_IJNSB_IJSJ_SE_EEES1H_S1J_EEENSB_IJNSB_IJSE_S10_EEES1O_NSB_IJS10_S1L_EEEEEEEEEEvEEEENS_8epilogue10collective6detail29Sm90TmaWarpSpecializedAdapterINS26_15DefaultEpilogueISO_NSB_IJlNSB_IJSE_lllEEES10_EEES2B_NS25_6thread17LinearCombinationISO_Li1EffLNS2C_9ScaleType4KindE0ELNS_15FloatRoundStyleE2ESO_EENS_4gemm15EpilogueDefaultEEEEEvvEEEEvNT_6ParamsE,@"STO_CUDA_ENTRY STV_DEFAULT"
_ZN7cutlass13device_kernelINS_4conv6kernel13ConvUniversalINS1_16ConvProblemShapeILNS1_8OperatorE2ELi3EEENS1_10collective14CollectiveConvINS1_46MainloopSm90TmaGmmaWarpSpecializedImplicitGemmILS5_2ELi18ELi3EN4cute5tupleIJNSA_1CILi2EEENSC_ILi1EEESE_EEENS1_36KernelImplicitTmaWarpSpecializedSm90ELi1EEENSB_IJNSC_ILi128EEENSB_IJNSC_ILi64EEEEEENSB_IJNSC_ILi32EEEEEEEEENS_6half_tESO_NSA_8TiledMMAINSA_8MMA_AtomIJNSA_4SM904GMMA25MMA_64x64x16_F32F16F16_SSILNSS_5MajorE1ELSU_1ELNSS_7ScaleInE1ELSV_1EEEEEENSA_6LayoutINSB_IJSE_SE_SE_EEENSB_IJNSC_ILi0EEES10_S10_EEEEENSB_IJNSA_10UnderscoreES13_S13_EEEEENS7_6detail26Sm90ImplicitGemmTileTraitsINSA_13SM90_TMA_LOADENSA_14ComposedLayoutINSA_7SwizzleILi3ELi4ELi3EEENSA_18smem_ptr_flag_bitsILi16EEENSY_INSB_IJNSB_IJSJ_SD_EEENSB_IJNSC_ILi8EEENSC_ILi4EEEEEENSB_IJSE_NSC_ILi18EEEEEEEEENSB_IJNSB_IJSE_NSC_ILi2048EEEEEENSB_IJSJ_NSC_ILi512EEEEEENSB_IJS10_NSC_ILi4096EEEEEEEEEEEEEvEENS17_INSA_30SM90_TMA_LOAD_IM2COL_MULTICASTENS19_IS1B_S1D_NSY_INSB_IJNSB_IJSJ_SE_EEES1H_S1J_EEENSB_IJNSB_IJSE_S10_EEES1O_NSB_IJS10_S1L_EEEEEEEEEEvEEEENS_8epilogue10collective6detail29Sm90TmaWarpSpecializedAdapterINS26_15DefaultEpilogueISO_NSB_IJlNSB_IJSE_lllEEES10_EEES2B_NS25_6thread17LinearCombinationISO_Li1EffLNS2C_9ScaleType4KindE0ELNS_15FloatRoundStyleE2ESO_EENS_4gemm15EpilogueDefaultEEEEEvvEEEEvNT_6ParamsE:
[----:B------:R-:W-:Y:S01]  /*0000*/  LDC R1, c[0x0][0x28] ;  /* 0x00000a00ff017b82 */ /* 0x000fe20000000800 */
[----:B------:R-:W0:Y:S01]  /*0010*/  S2R R5, SR_TID.X ;  /* 0x0000000000057919 */ /* 0x000e220000002100 */
[----:B------:R-:W-:Y:S01]  /*0020*/  ELECT P0, URZ, PT ;  /* 0x00000000003f782f */ /* 0x000fe20003800000 */
[----:B------:R-:W-:Y:S01]  /*0030*/  BSSY B0, `(.L_x_0) ;  /* 0x0000010000007945 */ /* 0x000fe20003800000 */
[----:B------:R-:W1:Y:S01]  /*0040*/  S2R R4, SR_CTAID.X ;  /* 0x0000000000047919 */ /* 0x000e620000002500 */
[--C-:B0-----:R-:W-:Y:S02]  /*0050*/  SHF.R.U32.HI R0, RZ, 0x5, R5.reuse ;  /* 0x00000005ff007819 */ /* 0x101fe40000011605 */
[----:B------:R-:W-:-:S03]  /*0060*/  SHF.R.U32.HI R6, RZ, 0x7, R5 ;  /* 0x00000007ff067819 */ /* 0x000fc60000011605 */
[----:B------:R-:W0:Y:S04]  /*0070*/  SHFL.IDX PT, R2, R0, RZ, 0x1f ;  /* 0x00001fff00027589 */ /* 0x000e2800000e0000 */
[----:B------:R-:W2:Y:S01]  /*0080*/  SHFL.IDX PT, R6, R6, RZ, 0x1f ;  /* 0x00001fff06067589 */ /* 0x000ea200000e0000 */
[----:B0-----:R-:W-:-:S13]  /*0090*/  ISETP.NE.OR P0, PT, R2, RZ, !P0 ;  /* 0x000000ff0200720c */ /* 0x001fda0004705670 */
[----:B-12---:R-:W-:Y:S05]  /*00a0*/  @P0 BRA `(.L_x_1) ;  /* 0x0000000000200947 */ /* 0x006fea0003800000 */
[----:B------:R-:W-:Y:S02]  /*00b0*/  ULDC.64 UR4, c[0x0][0x198] ;  /* 0x0000660000047ab9 */ /* 0x000fe40000000a00 */
[----:B------:R-:W-:Y:S02]  /*00c0*/  UIADD3 UR6, UP0, UR4, 0xf0, URZ ;  /* 0x000000f004067890 */ /* 0x000fe4000ff1e03f */
[----:B------:R-:W-:Y:S02]  /*00d0*/  UIADD3 UR4, UP1, UR4, 0x1f0, URZ ;  /* 0x000001f004047890 */ /* 0x000fe4000ff3e03f */
[----:B------:R-:W-:Y:S02]  /*00e0*/  UIADD3.X UR7, URZ, UR5, URZ, UP0, !UPT ;  /* 0x000000053f077290 */ /* 0x000fe400087fe43f */
[----:B------:R-:W-:-:S07]  /*00f0*/  UIADD3.X UR5, URZ, UR5, URZ, UP1, !UPT ;  /* 0x000000053f057290 */ /* 0x000fce0008ffe43f */
[----:B------:R0:W-:Y:S02]  /*0100*/  UTMACCTL.PF [UR6] ;  /* 0x00000000060079b9 */ /* 0x0001e40008040000 */
[----:B------:R0:W-:Y:S02]  /*0110*/  UTMACCTL.PF [UR4] ;  /* 0x00000000040079b9 */ /* 0x0001e40008040000 */
[----:B0-----:R-:W-:Y:S01]  /*0120*/  NOP ;  /* 0x0000000000007918 */ /* 0x001fe20000000000 */
.L_x_1:
[----:B------:R-:W-:Y:S05]  /*0130*/  BSYNC B0 ;  /* 0x0000000000007941 */ /* 0x000fea0003800000 */
.L_x_0:
[----:B------:R-:W0:Y:S01]  /*0140*/  SHFL.IDX PT, R0, R0, RZ, 0x1f ;  /* 0x00001fff00007589 */ /* 0x000e2200000e0000 */
[----:B------:R-:W-:Y:S02]  /*0150*/  SHF.R.S32.HI R8, RZ, 0x1f, R5 ;  /* 0x0000001fff087819 */ /* 0x000fe40000011405 */
[----:B------:R-:W-:Y:S01]  /*0160*/  I2FP.F32.U32 R10, R4 ;  /* 0x00000004000a7245 */ /* 0x000fe20000201000 */
[----:B------:R-:W1:Y:S01]  /*0170*/  S2R R95, SR_CTAID.Y ;  /* 0x00000000005f7919 */ /* 0x000e620000002600 */
[----:B------:R-:W-:-:S04]  /*0180*/  LEA.HI R8, R8, R5, RZ, 0x7 ;  /* 0x0000000508087211 */ /* 0x000fc800078f38ff */
[----:B------:R-:W-:-:S05]  /*0190*/  LOP3.LUT R8, R8, 0xffffff80, RZ, 0xc0, !PT ;  /* 0xffffff8008087812 */ /* 0x000fca00078ec0ff */
[----:B------:R-:W-:-:S05]  /*01a0*/  IMAD.IADD R7, R5, 0x1, -R8 ;  /* 0x0000000105077824 */ /* 0x000fca00078e0a08 */
[----:B------:R-:W-:-:S04]  /*01b0*/  SHF.R.S32.HI R8, RZ, 0x1f, R7 ;  /* 0x0000001fff087819 */ /* 0x000fc80000011407 */
[----:B------:R-:W-:Y:S02]  /*01c0*/  LEA.HI R8, R8, R7, RZ, 0x3 ;  /* 0x0000000708087211 */ /* 0x000fe400078f18ff */
[----:B0-----:R-:W-:Y:S02]  /*01d0*/  ISETP.NE.AND P0, PT, R0, RZ, PT ;  /* 0x000000ff0000720c */ /* 0x001fe40003f05270 */
[--C-:B------:R-:W-:Y:S02]  /*01e0*/  SHF.R.S32.HI R3, RZ, 0x3, R8.reuse ;  /* 0x00000003ff037819 */ /* 0x100fe40000011408 */
[----:B------:R-:W-:Y:S02]  /*01f0*/  SHF.R.S32.HI R8, RZ, 0x1f, R8 ;  /* 0x0000001fff087819 */ /* 0x000fe40000011408 */
[----:B------:R-:W-:-:S07]  /*0200*/  SHF.R.S32.HI R9, RZ, 0x1f, R0 ;  /* 0x0000001fff097819 */ /* 0x000fce0000011400 */
[----:B-1----:R-:W-:Y:S05]  /*0210*/  @P0 BRA `(.L_x_2) ;  /* 0x0000000000d40947 */ /* 0x002fea0003800000 */
[----:B------:R-:W-:Y:S01]  /*0220*/  ELECT P0, URZ, PT ;  /* 0x00000000003f782f */ /* 0x000fe20003800000 */
[----:B------:R-:W-:-:S12]  /*0230*/  BSSY B0, `(.L_x_2) ;  /* 0x0000033000007945 */ /* 0x000fd80003800000 */
[----:B------:R-:W-:Y:S05]  /*0240*/  @!P0 BRA `(.L_x_3) ;  /* 0x0000000000c48947 */ /* 0x000fea0003800000 */
[----:B------:R-:W0:Y:S01]  /*0250*/  S2UR UR8, SR_CgaCtaId ;  /* 0x00000000000879c3 */ /* 0x000e220000008800 */
[----:B------:R-:W-:Y:S01]  /*0260*/  UMOV UR4, 0x400 ;  /* 0x0000040000047882 */ /* 0x000fe20000000000 */
[----:B------:R-:W-:Y:S01]  /*0270*/  UMOV UR5, 0x1 ;  /* 0x0000000100057882 */ /* 0x000fe20000000000 */
[----:B------:R-:W-:Y:S02]  /*0280*/  UMOV UR6, 0x2 ;  /* 0x0000000200067882 */ /* 0x000fe40000000000 */
[----:B------:R-:W-:-:S04]  /*0290*/  UIADD3 UR6, -UR6, 0x100000, URZ ;  /* 0x0010000006067890 */ /* 0x000fc8000fffe13f */
[----:B------:R-:W-:Y:S02]  /*02a0*/  USHF.L.U32 UR7, UR6, 0xb, URZ ;  /* 0x0000000b06077899 */ /* 0x000fe4000800063f */
[----:B------:R-:W-:Y:S02]  /*02b0*/  USHF.L.U32 UR6, UR6, 0x1, URZ ;  /* 0x0000000106067899 */ /* 0x000fe4000800063f */
[----:B0-----:R-:W-:Y:S02]  /*02c0*/  ULEA UR8, UR8, UR4, 0x18 ;  /* 0x0000000408087291 */ /* 0x001fe4000f8ec03f */
[----:B------:R-:W-:-:S04]  /*02d0*/  UIADD3 UR4, -UR5, 0x100000, URZ ;  /* 0x0010000005047890 */ /* 0x000fc8000fffe13f */
[----:B------:R-:W-:Y:S02]  /*02e0*/  USHF.L.U32 UR5, UR4, 0xb, URZ ;  /* 0x0000000b04057899 */ /* 0x000fe4000800063f */
[----:B------:R-:W-:Y:S01]  /*02f0*/  USHF.L.U32 UR4, UR4, 0x1, URZ ;  /* 0x0000000104047899 */ /* 0x000fe2000800063f */
[----:B------:R-:W0:Y:S11]  /*0300*/  FENCE.VIEW.ASYNC.S ;  /* 0x00000000000073c6 */ /* 0x000e360000000000 */
[----:B0-----:R0:W1:Y:S01]  /*0310*/  SYNCS.EXCH.64 URZ, [UR8+0x36000], UR4 ;  /* 0x03600004083f75b2 */ /* 0x0010620008000100 */
[----:B------:R0:W2:Y:S01]  /*0320*/  SYNCS.EXCH.64 URZ, [UR8+0x36090], UR6 ;  /* 0x03609006083f75b2 */ /* 0x0000a20008000100 */
[----:B------:R0:W3:Y:S01]  /*0330*/  SYNCS.EXCH.64 URZ, [UR8+0x36008], UR4 ;  /* 0x03600804083f75b2 */ /* 0x0000e20008000100 */
[----:B------:R0:W4:Y:S01]  /*0340*/  SYNCS.EXCH.64 URZ, [UR8+0x36098], UR6 ;  /* 0x03609806083f75b2 */ /* 0x0001220008000100 */
[----:B------:R0:W0:Y:S01]  /*0350*/  SYNCS.EXCH.64 URZ, [UR8+0x36010], UR4 ;  /* 0x03601004083f75b2 */ /* 0x0000220008000100 */
        /* <DEDUP_REMOVED lines=31> */
[----:B-1234-:R-:W-:Y:S01]  /*0550*/  NOP ;  /* 0x0000000000007918 */ /* 0x01efe20000000000 */
.L_x_3:
[----:B0-----:R-:W-:Y:S05]  /*0560*/  BSYNC B0 ;  /* 0x0000000000007941 */ /* 0x001fea0003800000 */
.L_x_2:
[----:B------:R-:W-:Y:S01]  /*0570*/  ULDC UR4, c[0x0][0x150] ;  /* 0x0000540000047ab9 */ /* 0x000fe20000000800 */
[----:B------:R-:W-:Y:S01]  /*0580*/  LEA.HI R8, R8, R3, RZ, 0x2 ;  /* 0x0000000308087211 */ /* 0x000fe200078f10ff */
[----:B------:R-:W-:Y:S01]  /*0590*/  FMUL R10, R10, UR4 ;  /* 0x000000040a0a7c20 */ /* 0x000fe20008400000 */
[----:B------:R-:W-:Y:S01]  /*05a0*/  LEA.HI R9, R9, R0, RZ, 0x2 ;  /* 0x0000000009097211 */ /* 0x000fe200078f10ff */
[----:B------:R-:W-:Y:S01]  /*05b0*/  ULDC UR4, c[0x0][0x154] ;  /* 0x0000550000047ab9 */ /* 0x000fe20000000800 */
[----:B------:R-:W-:Y:S01]  /*05c0*/  LOP3.LUT R8, R8, 0xfffffffc, RZ, 0xc0, !PT ;  /* 0xfffffffc08087812 */ /* 0x000fe200078ec0ff */
[----:B------:R-:W0:Y:S01]  /*05d0*/  LDC R12, c[0x0][0x140] ;  /* 0x00005000ff0c7b82 */ /* 0x000e220000000800 */
[----:B------:R-:W-:Y:S01]  /*05e0*/  LOP3.LUT R9, R9, 0x3ffffffc, RZ, 0xc0, !PT ;  /* 0x3ffffffc09097812 */ /* 0x000fe200078ec0ff */
[----:B------:R-:W1:Y:S01]  /*05f0*/  F2I.U32.TRUNC.NTZ R10, R10 ;  /* 0x0000000a000a7305 */ /* 0x000e62000020f000 */
[----:B------:R-:W-:Y:S01]  /*0600*/  LOP3.LUT P0, RZ, R7, 0x7, RZ, 0xc0, !PT ;  /* 0x0000000707ff7812 */ /* 0x000fe2000780c0ff */
[----:B------:R-:W-:Y:S01]  /*0610*/  IMAD.IADD R8, R3, 0x1, -R8 ;  /* 0x0000000103087824 */ /* 0x000fe200078e0a08 */
[----:B------:R-:W-:Y:S01]  /*0620*/  I2FP.F32.U32 R3, R95 ;  /* 0x0000005f00037245 */ /* 0x000fe20000201000 */
[----:B------:R-:W-:Y:S01]  /*0630*/  IMAD.IADD R9, R0, 0x1, -R9 ;  /* 0x0000000100097824 */ /* 0x000fe200078e0a09 */
[----:B------:R-:W-:Y:S01]  /*0640*/  ISETP.NE.AND P3, PT, R6, 0x1, PT ;  /* 0x000000010600780c */ /* 0x000fe20003f65270 */
[----:B------:R-:W-:Y:S01]  /*0650*/  NOP ;  /* 0x0000000000007918 */ /* 0x000fe20000000000 */
[----:B------:R-:W-:Y:S01]  /*0660*/  NOP ;  /* 0x0000000000007918 */ /* 0x000fe20000000000 */
[----:B------:R-:W-:-:S02]  /*0670*/  IMAD R8, R9, 0x4, R8 ;  /* 0x0000000409087824 */ /* 0x000fc400078e0208 */
[----:B------:R-:W-:Y:S01]  /*0680*/  FMUL R11, R3, UR4 ;  /* 0x00000004030b7c20 */ /* 0x000fe20008400000 */
[----:B------:R-:W-:Y:S02]  /*0690*/  ULDC UR4, c[0x0][0x144] ;  /* 0x0000510000047ab9 */ /* 0x000fe40000000800 */
[----:B------:R-:W-:Y:S01]  /*06a0*/  LEA.HI R0, R8, R8, RZ, 0x1 ;  /* 0x0000000808007211 */ /* 0x000fe200078f08ff */
[----:B-1----:R-:W-:Y:S02]  /*06b0*/  IMAD.MOV R9, RZ, RZ, -R10 ;  /* 0x000000ffff097224 */ /* 0x002fe400078e0a0a */
[----:B------:R-:W1:Y:S01]  /*06c0*/  F2I.U32.TRUNC.NTZ R11, R11 ;  /* 0x0000000b000b7305 */ /* 0x000e62000020f000 */
[----:B------:R-:W-:Y:S01]  /*06d0*/  LOP3.LUT R3, R0, 0xfffffffe, RZ, 0xc0, !PT ;  /* 0xfffffffe00037812 */ /* 0x000fe200078ec0ff */
[----:B------:R-:W-:Y:S01]  /*06e0*/  IMAD R0, R9, UR4, R4 ;  /* 0x0000000409007c24 */ /* 0x000fe2000f8e0204 */
[----:B------:R-:W-:Y:S01]  /*06f0*/  ULDC UR4, c[0x0][0x148] ;  /* 0x0000520000047ab9 */ /* 0x000fe20000000800 */
[----:B------:R-:W-:Y:S01]  /*0700*/  IMAD.SHL.U32 R9, R8, 0x4, RZ ;  /* 0x0000000408097824 */ /* 0x000fe200078e00ff */
[----:B0-----:R-:W-:Y:S01]  /*0710*/  ISETP.EQ.U32.AND P1, PT, R12, 0x1, PT ;  /* 0x000000010c00780c */ /* 0x001fe20003f22070 */
[----:B------:R-:W-:-:S05]  /*0720*/  IMAD.IADD R3, R8, 0x1, -R3 ;  /* 0x0000000108037824 */ /* 0x000fca00078e0a03 */
[----:B------:R-:W-:Y:S02]  /*0730*/  ISETP.NE.AND P4, PT, R3, R0, PT ;  /* 0x000000000300720c */ /* 0x000fe40003f85270 */
[----:B------:R-:W-:Y:S01]  /*0740*/  SHF.R.S32.HI R3, RZ, 0x1f, R2 ;  /* 0x0000001fff037819 */ /* 0x000fe20000011402 */
[----:B-1----:R-:W-:Y:S01]  /*0750*/  IMAD.MOV R10, RZ, RZ, -R11 ;  /* 0x000000ffff0a7224 */ /* 0x002fe200078e0a0b */
[----:B------:R-:W-:Y:S02]  /*0760*/  LOP3.LUT R0, R8, 0xc, R9, 0x78, !PT ;  /* 0x0000000c08007812 */ /* 0x000fe400078e7809 */
[----:B------:R-:W-:Y:S01]  /*0770*/  LEA.HI R3, R3, R2, RZ, 0x2 ;  /* 0x0000000203037211 */ /* 0x000fe200078f10ff */
[----:B------:R-:W-:Y:S01]  /*0780*/  IMAD R9, R10, UR4, R95 ;  /* 0x000000040a097c24 */ /* 0x000fe2000f8e025f */
[----:B------:R-:W-:Y:S02]  /*0790*/  ISETP.LT.U32.AND P0, PT, R0, 0x2, !P0 ;  /* 0x000000020000780c */ /* 0x000fe40004701070 */
[----:B------:R-:W-:-:S03]  /*07a0*/  LOP3.LUT R3, R3, 0xfffffffc, RZ, 0xc0, !PT ;  /* 0xfffffffc03037812 */ /* 0x000fc600078ec0ff */
[----:B------:R-:W-:Y:S02]  /*07b0*/  @P4 LEA.HI R8, R0, R0, RZ, 0x1 ;  /* 0x0000000000084211 */ /* 0x000fe400078f08ff */
[----:B------:R-:W-:Y:S02]  /*07c0*/  IMAD.IADD R11, R2, 0x1, -R3 ;  /* 0x00000001020b7824 */ /* 0x000fe400078e0a03 */
[----:B------:R-:W-:Y:S01]  /*07d0*/  @P4 SHF.R.S32.HI R8, RZ, 0x1, R8 ;  /* 0x00000001ff084819 */ /* 0x000fe20000011408 */
[----:B------:R-:W-:Y:S02]  /*07e0*/  IMAD.MOV.U32 R3, RZ, RZ, 0x1 ;  /* 0x00000001ff037424 */ /* 0x000fe400078e00ff */
[----:B------:R-:W-:Y:S02]  /*07f0*/  LOP3.LUT P2, RZ, R6, R11, RZ, 0xfc, !PT ;  /* 0x0000000b06ff7212 */ /* 0x000fe4000784fcff */
[----:B------:R-:W-:Y:S02]  /*0800*/  @P4 ISETP.NE.AND P5, PT, R8, R9, PT ;  /* 0x000000090800420c */ /* 0x000fe40003fa5270 */
[----:B------:R-:W-:-:S02]  /*0810*/  SEL R2, RZ, 0x1, P2 ;  /* 0x00000001ff027807 */ /* 0x000fc40001000000 */
[----:B------:R-:W-:Y:S02]  /*0820*/  SEL R8, RZ, 0x1, !P0 ;  /* 0x00000001ff087807 */ /* 0x000fe40004000000 */
[----:B------:R-:W-:Y:S02]  /*0830*/  @P4 SEL R3, RZ, 0x1, P5 ;  /* 0x00000001ff034807 */ /* 0x000fe40002800000 */
[----:B------:R-:W-:Y:S02]  /*0840*/  SEL R2, R2, 0x2, P3 ;  /* 0x0000000202027807 */ /* 0x000fe40001800000 */
[----:B------:R-:W-:Y:S01]  /*0850*/  LOP3.LUT R3, R3, R8, RZ, 0xc0, !PT ;  /* 0x0000000803037212 */ /* 0x000fe200078ec0ff */
[----:B------:R-:W-:Y:S06]  /*0860*/  @!P1 BRA `(.L_x_4) ;  /* 0x0000000000089947 */ /* 0x000fec0003800000 */
[----:B------:R-:W-:Y:S01]  /*0870*/  UCGABAR_ARV ;  /* 0x00000000000079c7 */ /* 0x000fe20008000000 */
[----:B------:R-:W-:Y:S05]  /*0880*/  BRA `(.L_x_5) ;  /* 0x0000000000047947 */ /* 0x000fea0003800000 */
.L_x_4:
[----:B------:R-:W-:Y:S01]  /*0890*/  NOP ;  /* 0x0000000000007918 */ /* 0x000fe20000000000 */
.L_x_5:
[----:B------:R-:W-:Y:S01]  /*08a0*/  ULDC.64 UR4, c[0x0][0x618] ;  /* 0x0001860000047ab9 */ /* 0x000fe20000000a00 */
[----:B------:R-:W-:Y:S01]  /*08b0*/  ULDC.64 UR12, c[0x0][0x208] ;  /* 0x00008200000c7ab9 */ /* 0x000fe20000000a00 */
[----:B------:R-:W-:-:S04]  /*08c0*/  ISETP.NE.U32.AND P0, PT, RZ, UR4, PT ;  /* 0x00000004ff007c0c */ /* 0x000fc8000bf05070 */
[----:B------:R-:W-:-:S13]  /*08d0*/  ISETP.NE.AND.EX P0, PT, RZ, UR5, PT, P0 ;  /* 0x00000005ff007c0c */ /* 0x000fda000bf05300 */
[----:B------:R-:W-:Y:S05]  /*08e0*/  @!P0 BRA `(.L_x_6) ;  /* 0x00000000001c8947 */ /* 0x000fea0003800000 */
[----:B------:R-:W0:Y:S02]  /*08f0*/  LDC.64 R8, c[0x0][0x618] ;  /* 0x00018600ff087b82 */ /* 0x000e240000000a00 */
[----:B0-----:R-:W2:Y:S02]  /*0900*/  LDG.E.64 R8, desc[UR12][R8.64] ;  /* 0x0000000c08087981 */ /* 0x001ea4000c1e1b00 */
[----:B--2---:R-:W-:-:S04]  /*0910*/  ISETP.NE.U32.AND P0, PT, R8, RZ, PT ;  /* 0x000000ff0800720c */ /* 0x004fc80003f05070 */
[----:B------:R-:W-:-:S13]  /*0920*/  ISETP.NE.AND.EX P0, PT, R9, RZ, PT, P0 ;  /* 0x000000ff0900720c */ /* 0x000fda0003f05300 */
[----:B------:R-:W-:Y:S05]  /*0930*/  @!P0 BRA `(.L_x_6) ;  /* 0x0000000000088947 */ /* 0x000fea0003800000 */
[----:B------:R0:W5:Y:S01]  /*0940*/  LD.E R90, desc[UR12][R8.64] ;  /* 0x0000000c085a7980 */ /* 0x000162000c101900 */
[----:B------:R-:W-:Y:S05]  /*0950*/  BRA `(.L_x_7) ;  /* 0x0000000000207947 */ /* 0x000fea0003800000 */
.L_x_6:
[----:B------:R-:W-:Y:S02]  /*0960*/  ULDC.64 UR4, c[0x0][0x608] ;  /* 0x0001820000047ab9 */ /* 0x000fe40000000a00 */
[----:B------:R-:W-:-:S04]  /*0970*/  ISETP.NE.U32.AND P0, PT, RZ, UR4, PT ;  /* 0x00000004ff007c0c */ /* 0x000fc8000bf05070 */
[----:B------:R-:W-:-:S13]  /*0980*/  ISETP.NE.AND.EX P0, PT, RZ, UR5, PT, P0 ;  /* 0x00000005ff007c0c */ /* 0x000fda000bf05300 */
[----:B------:R-:W-:Y:S05]  /*0990*/  @!P0 BRA `(.L_x_8) ;  /* 0x00000000000c8947 */ /* 0x000fea0003800000 */
[----:B------:R-:W0:Y:S02]  /*09a0*/  LDC.64 R90, c[0x0][0x608] ;  /* 0x00018200ff5a7b82 */ /* 0x000e240000000a00 */
[----:B0-----:R1:W5:Y:S01]  /*09b0*/  LDG.E R90, desc[UR12][R90.64] ;  /* 0x0000000c5a5a7981 */ /* 0x001362000c1e1900 */
[----:B------:R-:W-:Y:S05]  /*09c0*/  BRA `(.L_x_7) ;  /* 0x0000000000047947 */ /* 0x000fea0003800000 */
.L_x_8:
[----:B------:R-:W2:Y:S02]  /*09d0*/  LDC R90, c[0x0][0x600] ;  /* 0x00018000ff5a7b82 */ /* 0x000ea40000000800 */
.L_x_7:
[----:B------:R-:W-:Y:S02]  /*09e0*/  ULDC.64 UR4, c[0x0][0x620] ;  /* 0x0001880000047ab9 */ /* 0x000fe40000000a00 */
[----:B------:R-:W-:-:S04]  /*09f0*/  ISETP.NE.U32.AND P0, PT, RZ, UR4, PT ;  /* 0x00000004ff007c0c */ /* 0x000fc8000bf05070 */
[----:B------:R-:W-:-:S13]  /*0a00*/  ISETP.NE.AND.EX P0, PT, RZ, UR5, PT, P0 ;  /* 0x00000005ff007c0c */ /* 0x000fda000bf05300 */
[----:B------:R-:W-:Y:S05]  /*0a10*/  @!P0 BRA `(.L_x_9) ;  /* 0x00000000001c8947 */ /* 0x000fea0003800000 */
[----:B0-----:R-:W0:Y:S02]  /*0a20*/  LDC.64 R8, c[0x0][0x620] ;  /* 0x00018800ff087b82 */ /* 0x001e240000000a00 */
[----:B0-----:R-:W3:Y:S02]  /*0a30*/  LDG.E.64 R8, desc[UR12][R8.64] ;  /* 0x0000000c08087981 */ /* 0x001ee4000c1e1b00 */
[----:B---3--:R-:W-:-:S04]  /*0a40*/  ISETP.NE.U32.AND P0, PT, R8, RZ, PT ;  /* 0x000000ff0800720c */ /* 0x008fc80003f05070 */
[----:B------:R-:W-:-:S13]  /*0a50*/  ISETP.NE.AND.EX P0, PT, R9, RZ, PT, P0 ;  /* 0x000000ff0900720c */ /* 0x000fda0003f05300 */
[----:B------:R-:W-:Y:S05]  /*0a60*/  @!P0 BRA `(.L_x_9) ;  /* 0x0000000000088947 */ /* 0x000fea0003800000 */
[----:B------:R0:W5:Y:S01]  /*0a70*/  LD.E R89, desc[UR12][R8.64] ;  /* 0x0000000c08597980 */ /* 0x000162000c101900 */
[----:B------:R-:W-:Y:S05]  /*0a80*/  BRA `(.L_x_10) ;  /* 0x0000000000207947 */ /* 0x000fea0003800000 */
.L_x_9:
[----:B------:R-:W-:Y:S02]  /*0a90*/  ULDC.64 UR4, c[0x0][0x610] ;  /* 0x0001840000047ab9 */ /* 0x000fe40000000a00 */
[----:B------:R-:W-:-:S04]  /*0aa0*/  ISETP.NE.U32.AND P0, PT, RZ, UR4, PT ;  /* 0x00000004ff007c0c */ /* 0x000fc8000bf05070 */
[----:B------:R-:W-:-:S13]  /*0ab0*/  ISETP.NE.AND.EX P0, PT, RZ, UR5, PT, P0 ;  /* 0x00000005ff007c0c */ /* 0x000fda000bf05300 */
[----:B------:R-:W-:Y:S05]  /*0ac0*/  @!P0 BRA `(.L_x_11) ;  /* 0x00000000000c8947 */ /* 0x000fea0003800000 */
[----:B0-----:R-:W0:Y:S02]  /*0ad0*/  LDC.64 R8, c[0x0][0x610] ;  /* 0x00018400ff087b82 */ /* 0x001e240000000a00 */
[----:B0-----:R3:W5:Y:S01]  /*0ae0*/  LDG.E R89, desc[UR12][R8.64] ;  /* 0x0000000c08597981 */ /* 0x001762000c1e1900 */
[----:B------:R-:W-:Y:S05]  /*0af0*/  BRA `(.L_x_10) ;  /* 0x0000000000047947 */ /* 0x000fea0003800000 */
.L_x_11:
[----:B------:R-:W4:Y:S02]  /*0b00*/  LDC R89, c[0x0][0x604] ;  /* 0x00018100ff597b82 */ /* 0x000f240000000800 */
.L_x_10:
[----:B0--3--:R-:W0:Y:S08]  /*0b10*/  LDC R8, c[0x0][0x4d8] ;  /* 0x00013600ff087b82 */ /* 0x009e300000000800 */
[----:B-1----:R-:W1:Y:S01]  /*0b20*/  LDC R91, c[0x0][0x4dc] ;  /* 0x00013700ff5b7b82 */ /* 0x002e620000000800 */
[----:B0-----:R-:W-:-:S05]  /*0b30*/  VIADD R8, R8, 0x3f ;  /* 0x0000003f08087836 */ /* 0x001fca0000000000 */
[----:B------:R-:W-:Y:S02]  /*0b40*/  SHF.R.S32.HI R9, RZ, 0x1f, R8 ;  /* 0x0000001fff097819 */ /* 0x000fe40000011408 */
[----:B-1----:R-:W-:Y:S02]  /*0b50*/  IABS R18, R91 ;  /* 0x0000005b00127213 */ /* 0x002fe40000000000 */
[----:B------:R-:W-:-:S04]  /*0b60*/  LEA.HI R9, R9, R8, RZ, 0x6 ;  /* 0x0000000809097211 */ /* 0x000fc800078f30ff */
[----:B------:R-:W-:-:S04]  /*0b70*/  SHF.R.S32.HI R10, RZ, 0x6, R9 ;  /* 0x00000006ff0a7819 */ /* 0x000fc80000011409 */
[-C--:B------:R-:W-:Y:S02]  /*0b80*/  IABS R16, R10.reuse ;  /* 0x0000000a00107213 */ /* 0x080fe40000000000 */
[----:B------:R-:W-:Y:S02]  /*0b90*/  IABS R14, R10 ;  /* 0x0000000a000e7213 */ /* 0x000fe40000000000 */
[----:B------:R-:W0:Y:S03]  /*0ba0*/  I2F.RP R12, R16 ;  /* 0x00000010000c7306 */ /* 0x000e260000209400 */
[----:B------:R-:W-:-:S05]  /*0bb0*/  IMAD.MOV R15, RZ, RZ, -R14 ;  /* 0x000000ffff0f7224 */ /* 0x000fca00078e0a0e */
[----:B0-----:R-:W0:Y:S02]  /*0bc0*/  MUFU.RCP R12, R12 ;  /* 0x0000000c000c7308 */ /* 0x001e240000001000 */
[----:B0-----:R-:W-:Y:S01]  /*0bd0*/  VIADD R8, R12, 0xffffffe ;  /* 0x0ffffffe0c087836 */ /* 0x001fe20000000000 */
[----:B------:R-:W-:-:S05]  /*0be0*/  IABS R12, R95 ;  /* 0x0000005f000c7213 */ /* 0x000fca0000000000 */
[----:B------:R0:W1:Y:S02]  /*0bf0*/  F2I.FTZ.U32.TRUNC.NTZ R9, R8 ;  /* 0x0000000800097305 */ /* 0x000064000021f000 */
[----:B0-----:R-:W-:Y:S02]  /*0c00*/  IMAD.MOV.U32 R8, RZ, RZ, RZ ;  /* 0x000000ffff087224 */ /* 0x001fe400078e00ff */
[----:B-1----:R-:W-:-:S04]  /*0c10*/  IMAD.MOV R13, RZ, RZ, -R9 ;  /* 0x000000ffff0d7224 */ /* 0x002fc800078e0a09 */
[----:B------:R-:W-:-:S04]  /*0c20*/  IMAD R13, R13, R16, RZ ;  /* 0x000000100d0d7224 */ /* 0x000fc800078e02ff */
[----:B------:R-:W-:Y:S02]  /*0c30*/  IMAD.HI.U32 R9, R9, R13, R8 ;  /* 0x0000000d09097227 */ /* 0x000fe400078e0008 */
[----:B------:R-:W0:Y:S04]  /*0c40*/  I2F.RP R13, R18 ;  /* 0x00000012000d7306 */ /* 0x000e280000209400 */
[----:B------:R-:W-:-:S04]  /*0c50*/  IMAD.HI.U32 R8, R9, R12, RZ ;  /* 0x0000000c09087227 */ /* 0x000fc800078e00ff */
[----:B------:R-:W-:Y:S01]  /*0c60*/  IMAD R9, R8, R15, R12 ;  /* 0x0000000f08097224 */ /* 0x000fe200078e020c */
[----:B------:R-:W-:-:S04]  /*0c70*/  LOP3.LUT R12, R95, R10, RZ, 0x3c, !PT ;  /* 0x0000000a5f0c7212 */ /* 0x000fc800078e3cff */
[----:B------:R-:W-:Y:S01]  /*0c80*/  ISETP.GT.U32.AND P2, PT, R16, R9, PT ;  /* 0x000000091000720c */ /* 0x000fe20003f44070 */
[----:B0-----:R-:W0:Y:S01]  /*0c90*/  MUFU.RCP R13, R13 ;  /* 0x0000000d000d7308 */ /* 0x001e220000001000 */
[----:B------:R-:W-:-:S11]  /*0ca0*/  ISETP.GE.AND P3, PT, R12, RZ, PT ;  /* 0x000000ff0c00720c */ /* 0x000fd60003f66270 */
[----:B------:R-:W-:Y:S02]  /*0cb0*/  @!P2 IMAD.IADD R9, R9, 0x1, -R16 ;  /* 0x000000010909a824 */ /* 0x000fe400078e0a10 */
[----:B------:R-:W-:Y:S01]  /*0cc0*/  @!P2 VIADD R8, R8, 0x1 ;  /* 0x000000010808a836 */ /* 0x000fe20000000000 */
[----:B------:R-:W-:Y:S02]  /*0cd0*/  ISETP.NE.AND P2, PT, R10, RZ, PT ;  /* 0x000000ff0a00720c */ /* 0x000fe40003f45270 */
[----:B------:R-:W-:Y:S01]  /*0ce0*/  ISETP.GE.U32.AND P0, PT, R9, R16, PT ;  /* 0x000000100900720c */ /* 0x000fe20003f06070 */
[----:B0-----:R-:W-:Y:S01]  /*0cf0*/  VIADD R14, R13, 0xffffffe ;  /* 0x0ffffffe0d0e7836 */ /* 0x001fe20000000000 */
[----:B------:R-:W0:Y:S03]  /*0d00*/  LDC R16, c[0x0][0x4e0] ;  /* 0x00013800ff107b82 */ /* 0x000e260000000800 */
[----:B------:R-:W1:Y:S08]  /*0d10*/  F2I.FTZ.U32.TRUNC.NTZ R9, R14 ;  /* 0x0000000e00097305 */ /* 0x000e70000021f000 */
[----:B------:R-:W-:-:S04]  /*0d20*/  @P0 VIADD R8, R8, 0x1 ;  /* 0x0000000108080836 */ /* 0x000fc80000000000 */
[----:B------:R-:W-:Y:S02]  /*0d30*/  IMAD.MOV.U32 R20, RZ, RZ, R8 ;  /* 0x000000ffff147224 */ /* 0x000fe400078e0008 */
[----:B------:R-:W-:Y:S02]  /*0d40*/  IMAD.MOV.U32 R8, RZ, RZ, RZ ;  /* 0x000000ffff087224 */ /* 0x000fe400078e00ff */
[--C-:B-1----:R-:W-:Y:S02]  /*0d50*/  IMAD.MOV R13, RZ, RZ, -R9.reuse ;  /* 0x000000ffff0d7224 */ /* 0x102fe400078e0a09 */
[----:B------:R-:W-:Y:S01]  /*0d60*/  @!P3 IMAD.MOV R20, RZ, RZ, -R20 ;  /* 0x000000ffff14b224 */ /* 0x000fe200078e0a14 */
[----:B------:R-:W-:Y:S01]  /*0d70*/  @!P2 LOP3.LUT R20, RZ, R10, RZ, 0x33, !PT ;  /* 0x0000000aff14a212 */ /* 0x000fe200078e33ff */
[----:B------:R-:W-:Y:S01]  /*0d80*/  IMAD R13, R13, R18, RZ ;  /* 0x000000120d0d7224 */ /* 0x000fe200078e02ff */
[----:B0-----:R-:W-:Y:S02]  /*0d90*/  IABS R15, R16 ;  /* 0x00000010000f7213 */ /* 0x001fe40000000000 */
[----:B------:R-:W-:Y:S01]  /*0da0*/  IABS R12, R20 ;  /* 0x00000014000c7213 */ /* 0x000fe20000000000 */
[----:B------:R-:W-:-:S02]  /*0db0*/  IMAD.HI.U32 R8, R9, R13, R8 ;  /* 0x0000000d09087227 */ /* 0x000fc400078e0008 */
[----:B------:R-:W0:Y:S02]  /*0dc0*/  I2F.RP R13, R15 ;  /* 0x0000000f000d7306 */ /* 0x000e240000209400 */
[----:B------:R-:W-:-:S04]  /*0dd0*/  IMAD.MOV.U32 R9, RZ, RZ, R12 ;  /* 0x000000ffff097224 */ /* 0x000fc800078e000c */
[----:B------:R-:W-:-:S04]  /*0de0*/  IMAD.HI.U32 R8, R8, R9, RZ ;  /* 0x0000000908087227 */ /* 0x000fc800078e00ff */
[----:B------:R-:W-:-:S04]  /*0df0*/  IMAD.MOV R12, RZ, RZ, -R8 ;  /* 0x000000ffff0c7224 */ /* 0x000fc800078e0a08 */
[----:B------:R-:W-:Y:S01]  /*0e00*/  IMAD R9, R18, R12, R9 ;  /* 0x0000000c12097224 */ /* 0x000fe200078e0209 */
[----:B0-----:R-:W0:Y:S01]  /*0e10*/  MUFU.RCP R13, R13 ;  /* 0x0000000d000d7308 */ /* 0x001e220000001000 */
[----:B------:R-:W-:-:S03]  /*0e20*/  LOP3.LUT R12, R20, R91, RZ, 0x3c, !PT ;  /* 0x0000005b140c7212 */ /* 0x000fc600078e3cff */
[----:B------:R-:W-:Y:S02]  /*0e30*/  ISETP.GT.U32.AND P2, PT, R18, R9, PT ;  /* 0x000000091200720c */ /* 0x000fe40003f44070 */
[----:B------:R-:W-:-:S11]  /*0e40*/  ISETP.GE.AND P3, PT, R12, RZ, PT ;  /* 0x000000ff0c00720c */ /* 0x000fd60003f66270 */
[----:B------:R-:W-:Y:S02]  /*0e50*/  @!P2 IMAD.IADD R9, R9, 0x1, -R18 ;  /* 0x000000010909a824 */ /* 0x000fe400078e0a12 */
[----:B0-----:R-:W-:Y:S02]  /*0e60*/  VIADD R14, R13, 0xffffffe ;  /* 0x0ffffffe0d0e7836 */ /* 0x001fe40000000000 */
[----:B------:R-:W-:Y:S01]  /*0e70*/  @!P2 VIADD R8, R8, 0x1 ;  /* 0x000000010808a836 */ /* 0x000fe20000000000 */
[----:B------:R-:W-:Y:S02]  /*0e80*/  ISETP.GE.U32.AND P0, PT, R9, R18, PT ;  /* 0x000000120900720c */ /* 0x000fe40003f06070 */
[----:B------:R-:W0:Y:S01]  /*0e90*/  F2I.FTZ.U32.TRUNC.NTZ R9, R14 ;  /* 0x0000000e00097305 */ /* 0x000e22000021f000 */
[----:B------:R-:W-:-:S10]  /*0ea0*/  ISETP.NE.AND P2, PT, R91, RZ, PT ;  /* 0x000000ff5b00720c */ /* 0x000fd40003f45270 */
[----:B------:R-:W-:-:S04]  /*0eb0*/  @P0 VIADD R8, R8, 0x1 ;  /* 0x0000000108080836 */ /* 0x000fc80000000000 */
[----:B------:R-:W-:Y:S02]  /*0ec0*/  IMAD.MOV.U32 R17, RZ, RZ, R8 ;  /* 0x000000ffff117224 */ /* 0x000fe400078e0008 */
[----:B0-----:R-:W-:Y:S02]  /*0ed0*/  IMAD.MOV R8, RZ, RZ, -R9 ;  /* 0x000000ffff087224 */ /* 0x001fe400078e0a09 */
[----:B------:R-:W-:Y:S01]  /*0ee0*/  @!P3 IMAD.MOV R17, RZ, RZ, -R17 ;  /* 0x000000ffff11b224 */ /* 0x000fe200078e0a11 */
[----:B------:R-:W-:Y:S01]  /*0ef0*/  @!P2 LOP3.LUT R17, RZ, R91, RZ, 0x33, !PT ;  /* 0x0000005bff11a212 */ /* 0x000fe200078e33ff */
[----:B------:R-:W-:Y:S02]  /*0f00*/  IMAD R13, R8, R15, RZ ;  /* 0x0000000f080d7224 */ /* 0x000fe400078e02ff */
[----:B------:R-:W-:Y:S01]  /*0f10*/  IMAD.MOV.U32 R8, RZ, RZ, RZ ;  /* 0x000000ffff087224 */ /* 0x000fe200078e00ff */
[----:B------:R-:W-:-:S03]  /*0f20*/  IABS R12, R17 ;  /* 0x00000011000c7213 */ /* 0x000fc60000000000 */
[----:B------:R-:W-:-:S04]  /*0f30*/  IMAD.HI.U32 R8, R9, R13, R8 ;  /* 0x0000000d09087227 */ /* 0x000fc800078e0008 */
[----:B------:R-:W-:Y:S02]  /*0f40*/  IMAD.MOV.U32 R9, RZ, RZ, R12 ;  /* 0x000000ffff097224 */ /* 0x000fe400078e000c */
[----:B------:R-:W-:Y:S02]  /*0f50*/  IMAD.MOV R12, RZ, RZ, -R17 ;  /* 0x000000ffff0c7224 */ /* 0x000fe400078e0a11 */
[----:B------:R-:W-:-:S04]  /*0f60*/  IMAD.HI.U32 R92, R8, R9, RZ ;  /* 0x00000009085c7227 */ /* 0x000fc800078e00ff */
[----:B------:R-:W-:Y:S02]  /*0f70*/  IMAD.MOV R8, RZ, RZ, -R92 ;  /* 0x000000ffff087224 */ /* 0x000fe400078e0a5c */
[----:B------:R-:W-:Y:S02]  /*0f80*/  IMAD R91, R91, R12, R20 ;  /* 0x0000000c5b5b7224 */ /* 0x000fe400078e0214 */
[----:B------:R-:W-:-:S05]  /*0f90*/  IMAD R8, R15, R8, R9 ;  /* 0x000000080f087224 */ /* 0x000fca00078e0209 */
[----:B------:R-:W-:-:S13]  /*0fa0*/  ISETP.GT.U32.AND P2, PT, R15, R8, PT ;  /* 0x000000080f00720c */ /* 0x000fda0003f44070 */
[----:B------:R-:W-:Y:S02]  /*0fb0*/  @!P2 IMAD.IADD R8, R8, 0x1, -R15 ;  /* 0x000000010808a824 */ /* 0x000fe400078e0a0f */
[----:B------:R-:W-:Y:S01]  /*0fc0*/  @!P2 VIADD R92, R92, 0x1 ;  /* 0x000000015c5ca836 */ /* 0x000fe20000000000 */
[----:B------:R-:W-:Y:S02]  /*0fd0*/  ISETP.NE.AND P2, PT, R16, RZ, PT ;  /* 0x000000ff1000720c */ /* 0x000fe40003f45270 */
[----:B------:R-:W-:Y:S02]  /*0fe0*/  ISETP.GE.U32.AND P0, PT, R8, R15, PT ;  /* 0x0000000f0800720c */ /* 0x000fe40003f06070 */
[----:B------:R-:W-:-:S04]  /*0ff0*/  LOP3.LUT R8, R17, R16, RZ, 0x3c, !PT ;  /* 0x0000001011087212 */ /* 0x000fc800078e3cff */
[----:B------:R-:W-:Y:S01]  /*1000*/  ISETP.GE.AND P3, PT, R8, RZ, PT ;  /* 0x000000ff0800720c */ /* 0x000fe20003f66270 */
[----:B------:R-:W-:-:S04]  /*1010*/  IMAD.MOV R8, RZ, RZ, -R20 ;  /* 0x000000ffff087224 */ /* 0x000fc800078e0a14 */
[----:B------:R-:W-:Y:S02]  /*1020*/  IMAD R95, R10, R8, R95 ;  /* 0x000000080a5f7224 */ /* 0x000fe400078e025f */
[----:B------:R-:W-:-:S06]  /*1030*/  @P0 VIADD R92, R92, 0x1 ;  /* 0x000000015c5c0836 */ /* 0x000fcc0000000000 */
[----:B------:R-:W-:Y:S01]  /*1040*/  @!P3 IMAD.MOV R92, RZ, RZ, -R92 ;  /* 0x000000ffff5cb224 */ /* 0x000fe200078e0a5c */
[----:B------:R-:W-:-:S05]  /*1050*/  @!P2 LOP3.LUT R92, RZ, R16, RZ, 0x33, !PT ;  /* 0x00000010ff5ca212 */ /* 0x000fca00078e33ff */
[----:B------:R-:W-:-:S04]  /*1060*/  IMAD.MOV R9, RZ, RZ, -R92 ;  /* 0x000000ffff097224 */ /* 0x000fc800078e0a5c */
[----:B------:R-:W-:Y:S01]  /*1070*/  IMAD R8, R16, R9, R17 ;  /* 0x0000000910087224 */ /* 0x000fe200078e0211 */
[----:B------:R-:W-:Y:S06]  /*1080*/  @!P1 BRA `(.L_x_12) ;  /* 0x00000000000c9947 */ /* 0x000fec0003800000 */
[----:B------:R-:W-:Y:S01]  /*1090*/  UCGABAR_WAIT ;  /* 0x0000000000007dc7 */ /* 0x000fe20008000000 */
[----:B------:R-:W-:Y:S01]  /*10a0*/  CCTL.IVALL ;  /* 0x00000000ff00798f */ /* 0x000fe20002000000 */
[----:B------:R-:W-:Y:S05]  /*10b0*/  BRA `(.L_x_13) ;  /* 0x0000000000047947 */ /* 0x000fea0003800000 */
.L_x_12:
[----:B------:R-:W-:Y:S06]  /*10c0*/  BAR.SYNC.DEFER_BLOCKING 0x0 ;  /* 0x0000000000007b1d */ /* 0x000fec0000010000 */
.L_x_13:
[----:B------:R-:W0:Y:S01]  /*10d0*/  LDC R12, c[0x0][0x294] ;  /* 0x0000a500ff0c7b82 */ /* 0x000e220000000800 */
[----:B------:R-:W-:Y:S01]  /*10e0*/  ISETP.NE.AND P0, PT, R6, RZ, PT ;  /* 0x000000ff0600720c */ /* 0x000fe20003f05270 */
[----:B0-----:R-:W-:-:S05]  /*10f0*/  VIADD R9, R12, 0x1f ;  /* 0x0000001f0c097836 */ /* 0x001fca0000000000 */
[----:B------:R-:W-:-:S04]  /*1100*/  SHF.R.S32.HI R10, RZ, 0x1f, R9 ;  /* 0x0000001fff0a7819 */ /* 0x000fc80000011409 */
[----:B------:R-:W-:-:S04]  /*1110*/  LEA.HI R9, R10, R9, RZ, 0x5 ;  /* 0x000000090a097211 */ /* 0x000fc800078f28ff */
[----:B------:R-:W-:Y:S01]  /*1120*/  SHF.R.S32.HI R9, RZ, 0x5, R9 ;  /* 0x00000005ff097819 */ /* 0x000fe20000011409 */
[----:B------:R-:W-:Y:S06]  /*1130*/  @!P0 BRA `(.L_x_14) ;  /* 0x0000005800888947 */ /* 0x000fec0003800000 */
[----:B------:R-:W-:-:S13]  /*1140*/  ISETP.NE.AND P0, PT, R6, 0x1, PT ;  /* 0x000000010600780c */ /* 0x000fda0003f05270 */
[----:B------:R-:W-:Y:S05]  /*1150*/  @P0 EXIT ;  /* 0x000000000000094d */ /* 0x000fea0003800000 */
[----:B------:R-:W-:Y:S01]  /*1160*/  ISETP.GE.AND P0, PT, R12, 0x1, PT ;  /* 0x000000010c00780c */ /* 0x000fe20003f06270 */
[----:B------:R-:W-:Y:S01]  /*1170*/  UMOV UR4, URZ ;  /* 0x0000003f00047c82 */ /* 0x000fe20008000000 */
[----:B------:R-:W-:Y:S02]  /*1180*/  CS2R R54, SRZ ;  /* 0x0000000000367805 */ /* 0x000fe4000001ff00 */
[----:B------:R-:W-:Y:S02]  /*1190*/  CS2R R56, SRZ ;  /* 0x0000000000387805 */ /* 0x000fe4000001ff00 */
[----:B------:R-:W-:Y:S02]  /*11a0*/  CS2R R58, SRZ ;  /* 0x00000000003a7805 */ /* 0x000fe4000001ff00 */
[----:B------:R-:W-:Y:S02]  /*11b0*/  CS2R R60, SRZ ;  /* 0x00000000003c7805 */ /* 0x000fe4000001ff00 */
[----:B------:R-:W-:-:S02]  /*11c0*/  CS2R R62, SRZ ;  /* 0x00000000003e7805 */ /* 0x000fc4000001ff00 */
[----:B------:R-:W-:Y:S02]  /*11d0*/  CS2R R64, SRZ ;  /* 0x0000000000407805 */ /* 0x000fe4000001ff00 */
        /* <DEDUP_REMOVED lines=25> */
[----:B------:R-:W-:Y:S01]  /*1370*/  CS2R R52, SRZ ;  /* 0x0000000000347805 */ /* 0x000fe2000001ff00 */
[----:B------:R-:W-:Y:S06]  /*1380*/  @!P0 BRA `(.L_x_15) ;  /* 0x0000000000988947 */ /* 0x000fec0003800000 */
[----:B------:R-:W-:-:S04]  /*1390*/  LOP3.LUT R4, R2, 0x1, RZ, 0xfc, !PT ;  /* 0x0000000102047812 */ /* 0x000fc800078efcff */
[----:B------:R-:W-:-:S13]  /*13a0*/  ISETP.NE.AND P0, PT, R4, 0x3, PT ;  /* 0x000000030400780c */ /* 0x000fda0003f05270 */
[----:B------:R-:W-:Y:S05]  /*13b0*/  @!P0 BRA `(.L_x_16) ;  /* 0x0000000000048947 */ /* 0x000fea0003800000 */
[----:B------:R-:W-:Y:S01]  /*13c0*/  BPT.TRAP 0x1 ;  /* 0x000000040000795c */ /* 0x000fe20000300000 */
.L_x_16:
[----:B------:R-:W0:Y:S01]  /*13d0*/  S2UR UR5, SR_CgaCtaId ;  /* 0x00000000000579c3 */ /* 0x000e220000008800 */
[----:B------:R-:W-:Y:S01]  /*13e0*/  SHF.L.U32 R4, RZ, 0x1f, RZ ;  /* 0x0000001fff047819 */ /* 0x000fe200000006ff */
[----:B------:R-:W-:Y:S02]  /*13f0*/  UMOV UR4, 0x400 ;  /* 0x0000040000047882 */ /* 0x000fe40000000000 */
[----:B0-----:R-:W-:-:S12]  /*1400*/  ULEA UR4, UR5, UR4, 0x18 ;  /* 0x0000000405047291 */ /* 0x001fd8000f8ec03f */
.L_x_17:
[----:B0-----:R-:W-:-:S04]  /*1410*/  IMAD.U32 R5, RZ, RZ, UR4 ;  /* 0x00000004ff057e24 */ /* 0x001fc8000f8e00ff */
[----:B------:R0:W1:Y:S03]  /*1420*/  SYNCS.PHASECHK.TRANS64.TRYWAIT P0, [R5+URZ+0x36000], R4 ;  /* 0x03600004050075a7 */ /* 0x000066000800017f */
[----:B-1----:R-:W-:Y:S05]  /*1430*/  @!P0 NANOSLEEP.SYNCS 0x989680 ;  /* 0x009896800000895d */ /* 0x002fea0003900000 */
[----:B------:R-:W1:Y:S02]  /*1440*/  @!P0 SYNCS.PHASECHK.TRANS64 P0, [R5+URZ+0x36000], R4 ;  /* 0x03600004050085a7 */ /* 0x000e64000800007f */
[----:B-1----:R-:W-:Y:S05]  /*1450*/  @!P0 BRA `(.L_x_17) ;  /* 0xfffffffc00ec8947 */ /* 0x002fea000383ffff */
[----:B------:R-:W-:Y:S01]  /*1460*/  UIADD3 UR5, UR4, 0x24000, URZ ;  /* 0x0002400004057890 */ /* 0x000fe2000fffe03f */
[----:B------:R-:W-:Y:S01]  /*1470*/  WARPGROUP.ARRIVE ;  /* 0x00000000000079c5 */ /* 0x000fe20000000000 */
[----:B------:R-:W-:Y:S02]  /*1480*/  USHF.R.U32.HI UR4, URZ, 0x4, UR4 ;  /* 0x000000043f047899 */ /* 0x000fe40008011604 */
[----:B------:R-:W-:Y:S02]  /*1490*/  USHF.R.U32.HI UR5, URZ, 0x4, UR5 ;  /* 0x000000043f057899 */ /* 0x000fe40008011605 */
[----:B------:R-:W-:Y:S02]  /*14a0*/  ULOP3.LUT UR8, UR4, 0x3fff, URZ, 0xc0, !UPT ;  /* 0x00003fff04087892 */ /* 0x000fe4000f8ec03f */
[----:B------:R-:W-:Y:S02]  /*14b0*/  ULOP3.LUT UR9, UR5, 0x3fff, URZ, 0xc0, !UPT ;  /* 0x00003fff05097892 */ /* 0x000fe4000f8ec03f */
[----:B------:R-:W-:Y:S01]  /*14c0*/  UIADD3 UR10, UR8, 0x100, URZ ;  /* 0x00000100080a7890 */ /* 0x000fe2000fffe03f */
[----:B------:R-:W-:-:S02]  /*14d0*/  UMOV UR5, 0x40000040 ;  /* 0x4000004000057882 */ /* 0x000fc40000000000 */
[----:B------:R-:W-:Y:S01]  /*14e0*/  UMOV UR4, UR8 ;  /* 0x0000000800047c82 */ /* 0x000fe20008000000 */
[----:B------:R-:W-:Y:S01]  /*14f0*/  UMOV UR7, 0x40000040 ;  /* 0x4000004000077882 */ /* 0x000fe20000000000 */
[----:B------:R-:W-:Y:S02]  /*1500*/  UMOV UR6, UR9 ;  /* 0x0000000900067c82 */ /* 0x000fe40008000000 */
[----:B------:R-:W-:Y:S01]  /*1510*/  HGMMA.64x64x16.F32 R56, gdesc[UR4].tnspA.tnspB, RZ, !UPT ;  /* 0x60e00000043879f0 */ /* 0x000fe2000c7008ff */
[----:B------:R-:W-:Y:S01]  /*1520*/  UMOV UR4, UR10 ;  /* 0x0000000a00047c82 */ /* 0x000fe20008000000 */
[----:B------:R-:W-:Y:S02]  /*1530*/  UMOV UR5, 0x40000040 ;  /* 0x4000004000057882 */ /* 0x000fe40000000000 */
[----:B------:R-:W-:Y:S01]  /*1540*/  HGMMA.64x64x16.F32 R24, gdesc[UR4].tnspA.tnspB, RZ, !UPT ;  /* 0x60e00000041879f0 */ /* 0x000fe2000c7008ff */
[----:B------:R-:W-:Y:S02]  /*1550*/  UIADD3 UR4, UR8, 0x80, URZ ;  /* 0x0000008008047890 */ /* 0x000fe4000fffe03f */
[----:B------:R-:W-:-:S02]  /*1560*/  UIADD3 UR6, UR9, 0x80, URZ ;  /* 0x0000008009067890 */ /* 0x000fc4000fffe03f */
[----:B------:R-:W-:Y:S01]  /*1570*/  UIADD3 UR8, UR8, 0x180, URZ ;  /* 0x0000018008087890 */ /* 0x000fe2000fffe03f */
[----:B------:R-:W-:Y:S01]  /*1580*/  UMOV UR5, 0x40000040 ;  /* 0x4000004000057882 */ /* 0x000fe20000000000 */
[----:B------:R-:W-:-:S05]  /*1590*/  UMOV UR7, 0x40000040 ;  /* 0x4000004000077882 */ /* 0x000fca0000000000 */
[----:B------:R-:W-:Y:S01]  /*15a0*/  HGMMA.64x64x16.F32 R56, gdesc[UR4].tnspA.tnspB, R56 ;  /* 0x60e00000043879f0 */ /* 0x000fe20008700838 */
[----:B------:R-:W-:Y:S01]  /*15b0*/  UMOV UR4, UR8 ;  /* 0x0000000800047c82 */ /* 0x000fe20008000000 */
[----:B------:R-:W-:Y:S02]  /*15c0*/  UMOV UR5, 0x40000040 ;  /* 0x4000004000057882 */ /* 0x000fe40000000000 */
[----:B------:R-:W-:Y:S01]  /*15d0*/  HGMMA.64x64x16.F32 R24, gdesc[UR4].tnspA.tnspB, R24, gsb0 ;  /* 0x60e00000041879f0 */ /* 0x000fe20008000818 */
[----:B------:R-:W-:-:S05]  /*15e0*/  UMOV UR4, 0x1 ;  /* 0x0000000100047882 */ /* 0x000fca0000000000 */
.L_x_15:
[----:B0-----:R-:W-:-:S05]  /*15f0*/  VIMNMX R4, R9, 0x1, PT ;  /* 0x0000000109047848 */ /* 0x001fca0003fe0100 */
[----:B------:R-:W-:-:S05]  /*1600*/  IMAD.IADD R4, R9, 0x1, -R4 ;  /* 0x0000000109047824 */ /* 0x000fca00078e0a04 */
[----:B------:R-:W-:-:S13]  /*1610*/  ISETP.GE.AND P0, PT, R4, 0x1, PT ;  /* 0x000000010400780c */ /* 0x000fda0003f06270 */
[----:B------:R-:W-:Y:S05]  /*1620*/  @!P0 BRA `(.L_x_18) ;  /* 0x0000000400088947 */ /* 0x000fea0003800000 */
[----:B------:R-:W0:Y:S01]  /*1630*/  S2UR UR6, SR_CgaCtaId ;  /* 0x00000000000679c3 */ /* 0x000e220000008800 */
[----:B------:R-:W-:Y:S01]  /*1640*/  UMOV UR5, 0x400 ;  /* 0x0000040000057882 */ /* 0x000fe20000000000 */
[----:B------:R-:W-:Y:S01]  /*1650*/  LOP3.LUT R10, R2, 0x1, RZ, 0xfc, !PT ;  /* 0x00000001020a7812 */ /* 0x000fe200078efcff */
[----:B------:R-:W-:Y:S01]  /*1660*/  IMAD.MOV.U32 R9, RZ, RZ, RZ ;  /* 0x000000ffff097224 */ /* 0x000fe200078e00ff */
[----:B------:R-:W-:Y:S01]  /*1670*/  UISETP.NE.U32.AND UP0, UPT, UR4, URZ, UPT ;  /* 0x0000003f0400728c */ /* 0x000fe2000bf05070 */
[----:B------:R-:W-:Y:S01]  /*1680*/  IMAD.MOV.U32 R5, RZ, RZ, RZ ;  /* 0x000000ffff057224 */ /* 0x000fe200078e00ff */
[----:B0-----:R-:W-:-:S04]  /*1690*/  ULEA UR14, UR6, UR5, 0x18 ;  /* 0x00000005060e7291 */ /* 0x001fc8000f8ec03f */
[----:B------:R-:W-:Y:S02]  /*16a0*/  UIADD3 UR6, UR14, 0x24000, URZ ;  /* 0x000240000e067890 */ /* 0x000fe4000fffe03f */
[----:B------:R-:W-:Y:S02]  /*16b0*/  USHF.R.U32.HI UR5, URZ, 0x4, UR14 ;  /* 0x000000043f057899 */ /* 0x000fe4000801160e */
[----:B------:R-:W-:Y:S02]  /*16c0*/  USHF.R.U32.HI UR6, URZ, 0x4, UR6 ;  /* 0x000000043f067899 */ /* 0x000fe40008011606 */
[----:B------:R-:W-:Y:S02]  /*16d0*/  ULOP3.LUT UR15, UR5, 0x3fff, URZ, 0xc0, !UPT ;  /* 0x00003fff050f7892 */ /* 0x000fe4000f8ec03f */
[----:B------:R-:W-:-:S12]  /*16e0*/  ULOP3.LUT UR16, UR6, 0x3fff, URZ, 0xc0, !UPT ;  /* 0x00003fff06107892 */ /* 0x000fd8000f8ec03f */
.L_x_23:
[----:B------:R-:W-:-:S13]  /*16f0*/  ISETP.NE.AND P1, PT, R10, 0x3, PT ;  /* 0x000000030a00780c */ /* 0x000fda0003f25270 */
[----:B------:R-:W-:Y:S05]  /*1700*/  @!P1 BRA `(.L_x_19) ;  /* 0x0000000000049947 */ /* 0x000fea0003800000 */
[----:B------:R-:W-:Y:S01]  /*1710*/  BPT.TRAP 0x1 ;  /* 0x000000040000795c */ /* 0x000fe20000300000 */
.L_x_19:
[----:B------:R-:W-:Y:S01]  /*1720*/  SHF.L.U32 R6, R9, 0x1f, RZ ;  /* 0x0000001f09067819 */ /* 0x000fe200000006ff */
[----:B------:R-:W-:-:S12]  /*1730*/  ULEA UR5, UR4, UR14, 0x3 ;  /* 0x0000000e04057291 */ /* 0x000fd8000f8e183f */
.L_x_20:
[----:B0-----:R-:W-:-:S04]  /*1740*/  IMAD.U32 R7, RZ, RZ, UR5 ;  /* 0x00000005ff077e24 */ /* 0x001fc8000f8e00ff */
[----:B------:R0:W1:Y:S03]  /*1750*/  SYNCS.PHASECHK.TRANS64.TRYWAIT P0, [R7+URZ+0x36000], R6 ;  /* 0x03600006070075a7 */ /* 0x000066000800017f */
[----:B-1----:R-:W-:Y:S05]  /*1760*/  @!P0 NANOSLEEP.SYNCS 0x989680 ;  /* 0x009896800000895d */ /* 0x002fea0003900000 */
[----:B------:R-:W1:Y:S02]  /*1770*/  @!P0 SYNCS.PHASECHK.TRANS64 P0, [R7+URZ+0x36000], R6 ;  /* 0x03600006070085a7 */ /* 0x000e64000800007f */
[----:B-1----:R-:W-:Y:S05]  /*1780*/  @!P0 BRA `(.L_x_20) ;  /* 0xfffffffc00ec8947 */ /* 0x002fea000383ffff */
[----:B------:R-:W-:Y:S01]  /*1790*/  ULEA UR6, UR4, UR15, 0x9 ;  /* 0x0000000f04067291 */ /* 0x000fe2000f8e483f */
[----:B------:R-:W-:Y:S01]  /*17a0*/  WARPGROUP.ARRIVE ;  /* 0x00000000000079c5 */ /* 0x000fe20000000000 */
[----:B------:R-:W-:Y:S02]  /*17b0*/  ULEA UR5, UR4, UR16, 0x8 ;  /* 0x0000001004057291 */ /* 0x000fe4000f8e403f */
[----:B------:R-:W-:Y:S01]  /*17c0*/  UIADD3 UR7, UR6, 0x100, URZ ;  /* 0x0000010006077890 */ /* 0x000fe2000fffe03f */
[----:B------:R-:W-:Y:S02]  /*17d0*/  UMOV UR11, 0x40000040 ;  /* 0x40000040000b7882 */ /* 0x000fe40000000000 */
[----:B------:R-:W-:Y:S01]  /*17e0*/  UMOV UR8, UR6 ;  /* 0x0000000600087c82 */ /* 0x000fe20008000000 */
[----:B------:R-:W-:Y:S01]  /*17f0*/  UMOV UR9, 0x40000040 ;  /* 0x4000004000097882 */ /* 0x000fe20000000000 */
[----:B------:R-:W-:Y:S02]  /*1800*/  UMOV UR10, UR5 ;  /* 0x00000005000a7c82 */ /* 0x000fe40008000000 */
[----:B------:R-:W-:Y:S01]  /*1810*/  HGMMA.64x64x16.F32 R56, gdesc[UR8].tnspA.tnspB, R56, UP0 ;  /* 0x60e00000083879f0 */ /* 0x000fe2000bf00838 */
[----:B------:R-:W-:Y:S01]  /*1820*/  UMOV UR8, UR7 ;  /* 0x0000000700087c82 */ /* 0x000fe20008000000 */
[----:B------:R-:W-:-:S02]  /*1830*/  UMOV UR9, 0x40000040 ;  /* 0x4000004000097882 */ /* 0x000fc40000000000 */
[----:B------:R-:W-:Y:S01]  /*1840*/  HGMMA.64x64x16.F32 R24, gdesc[UR8].tnspA.tnspB, R24, UP0 ;  /* 0x60e00000081879f0 */ /* 0x000fe2000bf00818 */
[----:B------:R-:W-:Y:S02]  /*1850*/  UIADD3 UR10, UR5, 0x80, URZ ;  /* 0x00000080050a7890 */ /* 0x000fe4000fffe03f */
[----:B------:R-:W-:Y:S02]  /*1860*/  UIADD3 UR8, UR6, 0x80, URZ ;  /* 0x0000008006087890 */ /* 0x000fe4000fffe03f */
[----:B------:R-:W-:Y:S01]  /*1870*/  UIADD3 UR6, UR6, 0x180, URZ ;  /* 0x0000018006067890 */ /* 0x000fe2000fffe03f */
[----:B------:R-:W-:Y:S01]  /*1880*/  UMOV UR11, 0x40000040 ;  /* 0x40000040000b7882 */ /* 0x000fe20000000000 */
[----:B------:R-:W-:-:S05]  /*1890*/  UMOV UR9, 0x40000040 ;  /* 0x4000004000097882 */ /* 0x000fca0000000000 */
[----:B------:R-:W-:Y:S01]  /*18a0*/  HGMMA.64x64x16.F32 R56, gdesc[UR8].tnspA.tnspB, R56 ;  /* 0x60e00000083879f0 */ /* 0x000fe20008700838 */
[----:B------:R-:W-:Y:S01]  /*18b0*/  UMOV UR8, UR6 ;  /* 0x0000000600087c82 */ /* 0x000fe20008000000 */
[----:B------:R-:W-:Y:S02]  /*18c0*/  UMOV UR9, 0x40000040 ;  /* 0x4000004000097882 */ /* 0x000fe40000000000 */
[----:B------:R-:W-:Y:S03]  /*18d0*/  HGMMA.64x64x16.F32 R24, gdesc[UR8].tnspA.tnspB, R24, gsb0 ;  /* 0x60e00000081879f0 */ /* 0x000fe60008000818 */
[----:B------:R-:W-:Y:S02]  /*18e0*/  WARPGROUP.DEPBAR.LE gsb0, 0x1 ;  /* 0x00008000000079c5 */ /* 0x000fe40000010100 */
[----:B------:R-:W-:Y:S05]  /*18f0*/  @!P1 BRA `(.L_x_21) ;  /* 0x0000000000049947 */ /* 0x000fea0003800000 */
[----:B------:R-:W-:Y:S01]  /*1900*/  BPT.TRAP 0x1 ;  /* 0x000000040000795c */ /* 0x000fe20000300000 */
.L_x_21:
[----:B------:R-:W-:-:S13]  /*1910*/  ISETP.NE.AND P0, PT, R3, RZ, PT ;  /* 0x000000ff0300720c */ /* 0x000fda0003f05270 */
[----:B0-----:R-:W-:-:S05]  /*1920*/  @P0 LEA R6, R5, UR14, 0x3 ;  /* 0x0000000e05060c11 */ /* 0x001fca000f8e18ff */
[----:B------:R-:W-:-:S05]  /*1930*/  @P0 VIADD R7, R6, 0x36090 ;  /* 0x0003609006070836 */ /* 0x000fca0000000000 */
[----:B------:R-:W-:-:S04]  /*1940*/  @P0 PRMT R7, R0, 0x654, R7 ;  /* 0x0000065400070816 */ /* 0x000fc80000000007 */
[----:B------:R0:W-:Y:S01]  /*1950*/  @P0 SYNCS.ARRIVE.TRANS64.RED.A1T0 RZ, [R7+URZ], RZ ;  /* 0x000000ff07ff09a7 */ /* 0x0001e2000810043f */
[----:B------:R-:W-:-:S13]  /*1960*/  ISETP.GT.U32.AND P0, PT, R2, 0x1, PT ;  /* 0x000000010200780c */ /* 0x000fda0003f04070 */
[----:B0-----:R-:W-:Y:S05]  /*1970*/  @P0 BRA `(.L_x_22) ;  /* 0x0000000000040947 */ /* 0x001fea0003800000 */
[----:B------:R-:W-:Y:S01]  /*1980*/  BPT.TRAP 0x1 ;  /* 0x000000040000795c */ /* 0x000fe20000300000 */
.L_x_22:
[----:B------:R-:W-:Y:S01]  /*1990*/  UIADD3 UR4, UR4, 0x1, URZ ;  /* 0x0000000104047890 */ /* 0x000fe2000fffe03f */
[C---:B------:R-:W-:Y:S01]  /*19a0*/  ISETP.GT.AND P1, PT, R4.reuse, 0x1, PT ;  /* 0x000000010400780c */ /* 0x040fe20003f24270 */
[----:B------:R-:W-:Y:S02]  /*19b0*/  VIADD R5, R5, 0x1 ;  /* 0x0000000105057836 */ /* 0x000fe40000000000 */
[----:B------:R-:W-:Y:S01]  /*19c0*/  UISETP.NE.AND UP0, UPT, UR4, 0x12, UPT ;  /* 0x000000120400788c */ /* 0x000fe2000bf05270 */
[----:B------:R-:W-:Y:S02]  /*19d0*/  VIADD R4, R4, 0xffffffff ;  /* 0xffffffff04047836 */ /* 0x000fe40000000000 */
[C---:B------:R-:W-:Y:S01]  /*19e0*/  ISETP.NE.AND P0, PT, R5.reuse, 0x12, PT ;  /* 0x000000120500780c */ /* 0x040fe20003f05270 */
[----:B------:R-:W-:Y:S02]  /*19f0*/  USEL UR5, URZ, 0x1, UP0 ;  /* 0x000000013f057887 */ /* 0x000fe40008000000 */
[----:B------:R-:W-:Y:S01]  /*1a00*/  USEL UR4, UR4, URZ, UP0 ;  /* 0x0000003f04047287 */ /* 0x000fe20008000000 */
[----:B------:R-:W-:Y:S01]  /*1a10*/  SEL R5, R5, RZ, P0 ;  /* 0x000000ff05057207 */ /* 0x000fe20000000000 */
[----:B------:R-:W-:-:S02]  /*1a20*/  UPLOP3.LUT UP0, UPT, UPT, UPT, UPT, 0x80, 0x0 ;  /* 0x000000000000789c */ /* 0x000fc40003f0f070 */
[----:B------:R-:W-:Y:S01]  /*1a30*/  LOP3.LUT R9, R9, UR5, RZ, 0x3c, !PT ;  /* 0x0000000509097c12 */ /* 0x000fe2000f8e3cff */
[----:B------:R-:W-:Y:S08]  /*1a40*/  @P1 BRA `(.L_x_23) ;  /* 0xfffffffc00281947 */ /* 0x000ff0000383ffff */
.L_x_18:
[----:B------:R-:W0:Y:S01]  /*1a50*/  LDC R4, c[0x0][0x294] ;  /* 0x0000a500ff047b82 */ /* 0x000e220000000800 */
[----:B------:R-:W-:Y:S02]  /*1a60*/  WARPGROUP.DEPBAR.LE gsb0, 0x0 ;  /* 0x00008000000079c5 */ /* 0x000fe40000010000 */
[----:B0-----:R-:W-:-:S13]  /*1a70*/  ISETP.GE.AND P0, PT, R4, 0x1, PT ;  /* 0x000000010400780c */ /* 0x001fda0003f06270 */
[----:B------:R-:W-:Y:S05]  /*1a80*/  @!P0 BRA `(.L_x_24) ;  /* 0x00000000006c8947 */ /* 0x000fea0003800000 */
[----:B------:R-:W-:-:S04]  /*1a90*/  LOP3.LUT R5, R2, 0x1, RZ, 0xfc, !PT ;  /* 0x0000000102057812 */ /* 0x000fc800078efcff */
[----:B------:R-:W-:-:S13]  /*1aa0*/  ISETP.NE.AND P0, PT, R5, 0x3, PT ;  /* 0x000000030500780c */ /* 0x000fda0003f05270 */
[----:B------:R-:W-:Y:S05]  /*1ab0*/  @!P0 BRA `(.L_x_25) ;  /* 0x0000000000048947 */ /* 0x000fea0003800000 */
[----:B------:R-:W-:Y:S01]  /*1ac0*/  BPT.TRAP 0x1 ;  /* 0x000000040000795c */ /* 0x000fe20000300000 */
.L_x_25:
[----:B------:R-:W-:Y:S01]  /*1ad0*/  ISETP.NE.AND P0, PT, R3, RZ, PT ;  /* 0x000000ff0300720c */ /* 0x000fe20003f05270 */
[----:B------:R-:W-:Y:S01]  /*1ae0*/  BSSY B0, `(.L_x_26) ;  /* 0x0000013000007945 */ /* 0x000fe20003800000 */
[----:B------:R-:W-:-:S11]  /*1af0*/  ISETP.GT.U32.AND P1, PT, R2, 0x1, PT ;  /* 0x000000010200780c */ /* 0x000fd60003f24070 */
[----:B------:R-:W-:Y:S05]  /*1b00*/  @!P0 BRA `(.L_x_27) ;  /* 0x0000000000408947 */ /* 0x000fea0003800000 */
[----:B------:R-:W-:Y:S01]  /*1b10*/  VIADD R4, R4, 0x1f ;  /* 0x0000001f04047836 */ /* 0x000fe20000000000 */
[----:B------:R-:W0:Y:S04]  /*1b20*/  S2R R6, SR_CgaCtaId ;  /* 0x0000000000067919 */ /* 0x000e280000008800 */
[----:B------:R-:W-:-:S04]  /*1b30*/  SHF.R.S32.HI R3, RZ, 0x1f, R4 ;  /* 0x0000001fff037819 */ /* 0x000fc80000011404 */
[----:B------:R-:W-:-:S04]  /*1b40*/  LEA.HI R3, R3, R4, RZ, 0x5 ;  /* 0x0000000403037211 */ /* 0x000fc800078f28ff */
[----:B------:R-:W-:-:S04]  /*1b50*/  SHF.R.S32.HI R3, RZ, 0x5, R3 ;  /* 0x00000005ff037819 */ /* 0x000fc80000011403 */
[----:B------:R-:W-:-:S05]  /*1b60*/  VIMNMX R2, R3, 0x1, PT ;  /* 0x0000000103027848 */ /* 0x000fca0003fe0100 */
[----:B------:R-:W-:-:S04]  /*1b70*/  IMAD.IADD R5, R3, 0x1, -R2 ;  /* 0x0000000103057824 */ /* 0x000fc800078e0a02 */
[----:B------:R-:W-:-:S05]  /*1b80*/  IMAD.WIDE.U32 R2, R5, 0x38e38e39, RZ ;  /* 0x38e38e3905027825 */ /* 0x000fca00078e00ff */
[----:B------:R-:W-:Y:S02]  /*1b90*/  SHF.R.U32.HI R2, RZ, 0x2, R3 ;  /* 0x00000002ff027819 */ /* 0x000fe40000011603 */
[----:B------:R-:W-:-:S03]  /*1ba0*/  MOV R3, 0x400 ;  /* 0x0000040000037802 */ /* 0x000fc60000000f00 */
[----:B------:R-:W-:Y:S01]  /*1bb0*/  IMAD R2, R2, -0x12, R5 ;  /* 0xffffffee02027824 */ /* 0x000fe200078e0205 */
[----:B0-----:R-:W-:-:S05]  /*1bc0*/  LEA R3, R6, R3, 0x18 ;  /* 0x0000000306037211 */ /* 0x001fca00078ec0ff */
[----:B------:R-:W-:-:S04]  /*1bd0*/  IMAD R2, R2, 0x8, R3 ;  /* 0x0000000802027824 */ /* 0x000fc800078e0203 */
[----:B------:R-:W-:-:S05]  /*1be0*/  VIADD R3, R2, 0x36090 ;  /* 0x0003609002037836 */ /* 0x000fca0000000000 */
[----:B------:R-:W-:-:S04]  /*1bf0*/  PRMT R3, R0, 0x654, R3 ;  /* 0x0000065400037816 */ /* 0x000fc80000000003 */
[----:B------:R0:W-:Y:S03]  /*1c00*/  SYNCS.ARRIVE.TRANS64.RED.A1T0 RZ, [R3+URZ], RZ ;  /* 0x000000ff03ff79a7 */ /* 0x0001e6000810043f */
.L_x_27:
[----:B------:R-:W-:Y:S05]  /*1c10*/  BSYNC B0 ;  /* 0x0000000000007941 */ /* 0x000fea0003800000 */
.L_x_26:
[----:B------:R-:W-:Y:S05]  /*1c20*/  @P1 BRA `(.L_x_24) ;  /* 0x0000000000041947 */ /* 0x000fea0003800000 */
[----:B------:R-:W-:Y:S01]  /*1c30*/  BPT.TRAP 0x1 ;  /* 0x000000040000795c */ /* 0x000fe20000300000 */
.L_x_24:
[----:B------:R-:W0:Y:S01]  /*1c40*/  S2R R0, SR_TID.X ;  /* 0x0000000000007919 */ /* 0x000e220000002100 */
[----:B------:R-:W1:Y:S01]  /*1c50*/  LDC.64 R18, c[0x0][0x658] ;  /* 0x00019600ff127b82 */ /* 0x000e620000000a00 */
[----:B------:R-:W3:Y:S01]  /*1c60*/  S2R R11, SR_CTAID.X ;  /* 0x00000000000b7919 */ /* 0x000ee20000002500 */
[----:B0-----:R-:W-:-:S04]  /*1c70*/  SHF.R.S32.HI R3, RZ, 0x1f, R0 ;  /* 0x0000001fff037819 */ /* 0x001fc80000011400 */
[----:B------:R-:W-:Y:S01]  /*1c80*/  LEA.HI R3, R3, R0, RZ, 0x7 ;  /* 0x0000000003037211 */ /* 0x000fe200078f38ff */
[----:B---3--:R-:W-:-:S03]  /*1c90*/  IMAD.SHL.U32 R10, R11, 0x80, RZ ;  /* 0x000000800b0a7824 */ /* 0x008fc600078e00ff */
[----:B------:R-:W-:-:S05]  /*1ca0*/  LOP3.LUT R3, R3, 0xffffff80, RZ, 0xc0, !PT ;  /* 0xffffff8003037812 */ /* 0x000fca00078ec0ff */
[----:B------:R-:W-:Y:S02]  /*1cb0*/  IMAD.IADD R7, R0, 0x1, -R3 ;  /* 0x0000000100077824 */ /* 0x000fe400078e0a03 */
[----:B------:R-:W0:Y:S03]  /*1cc0*/  LDC.64 R2, c[0x0][0x280] ;  /* 0x0000a000ff027b82 */ /* 0x000e260000000a00 */
[----:B------:R-:W-:-:S04]  /*1cd0*/  SHF.R.S32.HI R6, RZ, 0x1f, R7 ;  /* 0x0000001fff067819 */ /* 0x000fc80000011407 */
[CC--:B------:R-:W-:Y:S02]  /*1ce0*/  LEA.HI R0, R6.reuse, R7.reuse, RZ, 0x2 ;  /* 0x0000000706007211 */ /* 0x0c0fe400078f10ff */
[----:B------:R-:W-:Y:S02]  /*1cf0*/  LEA.HI R6, R6, R7, RZ, 0x5 ;  /* 0x0000000706067211 */ /* 0x000fe400078f28ff */
[--C-:B------:R-:W-:Y:S02]  /*1d00*/  SHF.R.S32.HI R4, RZ, 0x2, R0.reuse ;  /* 0x00000002ff047819 */ /* 0x100fe40000011400 */
[----:B------:R-:W-:Y:S02]  /*1d10*/  SHF.R.S32.HI R5, RZ, 0x1f, R0 ;  /* 0x0000001fff057819 */ /* 0x000fe40000011400 */
[----:B------:R-:W-:Y:S02]  /*1d20*/  LOP3.LUT R0, R0, 0xfffffffc, RZ, 0xc0, !PT ;  /* 0xfffffffc00007812 */ /* 0x000fe400078ec0ff */
[----:B------:R-:W-:-:S02]  /*1d30*/  LEA.HI R5, R5, R4, RZ, 0x3 ;  /* 0x0000000405057211 */ /* 0x000fc400078f18ff */
[----:B------:R-:W-:Y:S01]  /*1d40*/  SHF.R.S32.HI R9, RZ, 0x5, R6 ;  /* 0x00000005ff097819 */ /* 0x000fe20000011406 */
[----:B------:R-:W-:Y:S01]  /*1d50*/  IMAD.IADD R0, R7, 0x1, -R0 ;  /* 0x0000000107007824 */ /* 0x000fe200078e0a00 */
[----:B------:R-:W-:Y:S02]  /*1d60*/  LOP3.LUT R5, R5, 0xfffffff8, RZ, 0xc0, !PT ;  /* 0xfffffff805057812 */ /* 0x000fe400078ec0ff */
[----:B0-----:R-:W-:Y:S01]  /*1d70*/  ISETP.GE.AND P0, PT, R10, R2, PT ;  /* 0x000000020a00720c */ /* 0x001fe20003f06270 */
[----:B------:R-:W-:Y:S02]  /*1d80*/  IMAD.SHL.U32 R14, R0, 0x2, RZ ;  /* 0x00000002000e7824 */ /* 0x000fe400078e00ff */
[----:B------:R-:W-:-:S03]  /*1d90*/  IMAD.IADD R4, R4, 0x1, -R5 ;  /* 0x0000000104047824 */ /* 0x000fc600078e0a05 */
[----:B------:R-:W-:Y:S02]  /*1da0*/  SHF.R.S32.HI R15, RZ, 0x1f, R14 ;  /* 0x0000001fff0f7819 */ /* 0x000fe4000001140e */
[----:B------:R-:W-:-:S03]  /*1db0*/  SHF.R.S32.HI R5, RZ, 0x1f, R4 ;  /* 0x0000001fff057819 */ /* 0x000fc60000011404 */
[----:B------:R-:W-:-:S04]  /*1dc0*/  IMAD.WIDE R22, R9, 0x10, R4 ;  /* 0x0000001009167825 */ /* 0x000fc800078e0204 */
[----:B------:R-:W-:Y:S01]  /*1dd0*/  IMAD.WIDE R22, R11, 0x80, R22 ;  /* 0x000000800b167825 */ /* 0x000fe200078e0216 */
[----:B-1----:R-:W-:Y:S06]  /*1de0*/  @P0 EXIT ;  /* 0x000000000000094d */ /* 0x002fec0003800000 */
[----:B------:R-:W-:Y:S01]  /*1df0*/  ULDC UR4, c[0x0][0x288] ;  /* 0x0000a20000047ab9 */ /* 0x000fe20000000800 */
[----:B------:R-:W-:Y:S01]  /*1e00*/  IMAD.SHL.U32 R95, R95, 0x40, RZ ;  /* 0x000000405f5f7824 */ /* 0x000fe200078e00ff */
[----:B------:R-:W-:Y:S01]  /*1e10*/  ISETP.GE.AND P0, PT, R91, UR4, PT ;  /* 0x000000045b007c0c */ /* 0x000fe2000bf06270 */
[-C--:B------:R-:W-:Y:S01]  /*1e20*/  IMAD.WIDE.U32 R6, R22, R18.reuse, R14 ;  /* 0x0000001216067225 */ /* 0x080fe200078e000e */
[----:B------:R-:W-:Y:S01]  /*1e30*/  SHF.R.S32.HI R98, RZ, 0x1f, R91 ;  /* 0x0000001fff627819 */ /* 0x000fe2000001145b */
[----:B------:R-:W-:Y:S01]  /*1e40*/  ULDC.64 UR4, c[0x0][0x660] ;  /* 0x0001980000047ab9 */ /* 0x000fe20000000a00 */
[----:B------:R-:W-:Y:S01]  /*1e50*/  ISETP.GE.OR P0, PT, R95, R3, P0 ;  /* 0x000000035f00720c */ /* 0x000fe20000706670 */
[----:B------:R-:W-:Y:S01]  /*1e60*/  IMAD R11, R23, R18, RZ ;  /* 0x00000012170b7224 */ /* 0x000fe200078e02ff */
[----:B------:R-:W-:Y:S01]  /*1e70*/  SHF.R.S32.HI R93, RZ, 0x1f, R95 ;  /* 0x0000001fff5d7819 */ /* 0x000fe2000001145f */
[----:B------:R-:W-:Y:S01]  /*1e80*/  IMAD R12, R98, UR4, RZ ;  /* 0x00000004620c7c24 */ /* 0x000fe2000f8e02ff */
[----:B------:R-:W-:Y:S01]  /*1e90*/  IADD3 R6, P1, R95, R6, RZ ;  /* 0x000000065f067210 */ /* 0x000fe20007f3e0ff */
[----:B------:R-:W-:-:S05]  /*1ea0*/  IMAD R11, R22, R19, R11 ;  /* 0x00000013160b7224 */ /* 0x000fca00078e020b */
[----:B------:R-:W-:-:S03]  /*1eb0*/  IADD3.X R7, R93, R7, R11, P1, !PT ;  /* 0x000000075d077210 */ /* 0x000fc60000ffe40b */
[----:B------:R-:W-:Y:S05]  /*1ec0*/  @P0 EXIT ;  /* 0x000000000000094d */ /* 0x000fea0003800000 */
[----:B------:R-:W-:Y:S01]  /*1ed0*/  ULDC UR6, c[0x0][0x28c] ;  /* 0x0000a30000067ab9 */ /* 0x000fe20000000800 */
[C---:B------:R-:W-:Y:S01]  /*1ee0*/  IMAD R11, R91.reuse, UR5, R12 ;  /* 0x000000055b0b7c24 */ /* 0x040fe2000f8e020c */
[----:B------:R-:W-:Y:S01]  /*1ef0*/  ISETP.GE.AND P0, PT, R8, UR6, PT ;  /* 0x0000000608007c0c */ /* 0x000fe2000bf06270 */
[----:B------:R-:W-:Y:S01]  /*1f00*/  ULDC UR6, c[0x0][0x290] ;  /* 0x0000a40000067ab9 */ /* 0x000fe20000000800 */
[----:B------:R-:W-:Y:S01]  /*1f10*/  IMAD.WIDE.U32 R6, R91, UR4, R6 ;  /* 0x000000045b067c25 */ /* 0x000fe2000f8e0006 */
[----:B------:R-:W-:Y:S01]  /*1f20*/  SHF.R.S32.HI R12, RZ, 0x1f, R92 ;  /* 0x0000001fff0c7819 */ /* 0x000fe2000001145c */
[----:B------:R-:W-:Y:S01]  /*1f30*/  ULDC.64 UR4, c[0x0][0x670] ;  /* 0x00019c0000047ab9 */ /* 0x000fe20000000a00 */
[----:B------:R-:W-:Y:S01]  /*1f40*/  ISETP.GE.OR P0, PT, R92, UR6, P0 ;  /* 0x000000065c007c0c */ /* 0x000fe20008706670 */
[----:B------:R-:W-:Y:S02]  /*1f50*/  IMAD.IADD R7, R7, 0x1, R11 ;  /* 0x0000000107077824 */ /* 0x000fe400078e020b */
[----:B------:R-:W-:-:S02]  /*1f60*/  IMAD R11, R12, UR4, RZ ;  /* 0x000000040c0b7c24 */ /* 0x000fc4000f8e02ff */
[----:B------:R-:W-:-:S04]  /*1f70*/  IMAD.WIDE.U32 R6, R92, UR4, R6 ;  /* 0x000000045c067c25 */ /* 0x000fc8000f8e0006 */
[----:B------:R-:W-:Y:S02]  /*1f80*/  IMAD R11, R92, UR5, R11 ;  /* 0x000000055c0b7c24 */ /* 0x000fe4000f8e020b */
[----:B------:R-:W-:Y:S01]  /*1f90*/  IMAD R9, R9, -0x10, -R10 ;  /* 0xfffffff009097824 */ /* 0x000fe200078e0a0a */
[----:B------:R-:W-:Y:S01]  /*1fa0*/  SHF.R.S32.HI R10, RZ, 0x1f, R8 ;  /* 0x0000001fff0a7819 */ /* 0x000fe20000011408 */
[----:B------:R-:W-:Y:S06]  /*1fb0*/  @P0 EXIT ;  /* 0x000000000000094d */ /* 0x000fec0003800000 */
[----:B------:R-:W-:Y:S01]  /*1fc0*/  ULDC.64 UR4, c[0x0][0x668] ;  /* 0x00019a0000047ab9 */ /* 0x000fe20000000a00 */
[----:B------:R-:W-:Y:S01]  /*1fd0*/  IMAD R0, R0, -0x2, R3 ;  /* 0xfffffffe00007824 */ /* 0x000fe200078e0203 */
[----:B----45:R-:W-:Y:S01]  /*1fe0*/  FSETP.NEU.AND P1, PT, R89, RZ, PT ;  /* 0x000000ff5900720b */ /* 0x030fe20003f2d000 */
[----:B------:R-:W-:Y:S01]  /*1ff0*/  IMAD.IADD R7, R7, 0x1, R11 ;  /* 0x0000000107077824 */ /* 0x000fe200078e020b */
[----:B------:R-:W-:Y:S01]  /*2000*/  IADD3 R88, R9, R2, -R4 ;  /* 0x0000000209587210 */ /* 0x000fe20007ffe804 */
[----:B------:R-:W-:Y:S01]  /*2010*/  IMAD R3, R10, UR4, RZ ;  /* 0x000000040a037c24 */ /* 0x000fe2000f8e02ff */
[----:B------:R-:W-:Y:S01]  /*2020*/  SHF.L.U64.HI R97, R18, 0x6, R19 ;  /* 0x0000000612617819 */ /* 0x000fe20000010213 */
[----:B------:R-:W-:Y:S01]  /*2030*/  IMAD.WIDE.U32 R16, R8, UR4, R6 ;  /* 0x0000000408107c25 */ /* 0x000fe2000f8e0006 */
[----:B------:R-:W-:-:S03]  /*2040*/  SHF.L.U64.HI R99, R18, 0x3, R19 ;  /* 0x0000000312637819 */ /* 0x000fc60000010213 */
[----:B------:R-:W-:Y:S01]  /*2050*/  IMAD R5, R8, UR5, R3 ;  /* 0x0000000508057c24 */ /* 0x000fe2000f8e0203 */
[----:B------:R-:W-:Y:S01]  /*2060*/  ULDC.64 UR4, c[0x0][0x640] ;  /* 0x0001900000047ab9 */ /* 0x000fe20000000a00 */
[----:B------:R-:W-:Y:S02]  /*2070*/  IMAD.IADD R0, R0, 0x1, -R95 ;  /* 0x0000000100007824 */ /* 0x000fe400078e0a5f */
[----:B------:R-:W-:Y:S02]  /*2080*/  IMAD R3, R10, UR4, RZ ;  /* 0x000000040a037c24 */ /* 0x000fe4000f8e02ff */
[----:B------:R-:W-:Y:S01]  /*2090*/  IMAD.SHL.U32 R94, R18, 0x40, RZ ;  /* 0x00000040125e7824 */ /* 0x000fe200078e00ff */
[----:B------:R-:W-:Y:S01]  /*20a0*/  ISETP.GT.AND P6, PT, R0, RZ, PT ;  /* 0x000000ff0000720c */ /* 0x000fe20003fc4270 */
[----:B------:R-:W-:Y:S02]  /*20b0*/  IMAD R7, R8, UR5, R3 ;  /* 0x0000000508077c24 */ /* 0x000fe4000f8e0203 */
[----:B------:R-:W-:Y:S01]  /*20c0*/  IMAD.SHL.U32 R18, R18, 0x8, RZ ;  /* 0x0000000812127824 */ /* 0x000fe200078e00ff */
[----:B------:R-:W-:Y:S01]  /*20d0*/  ISETP.GT.AND P0, PT, R88, RZ, P6 ;  /* 0x000000ff5800720c */ /* 0x000fe20003704270 */
[----:B------:R-:W-:Y:S01]  /*20e0*/  IMAD.IADD R3, R17, 0x1, R5 ;  /* 0x0000000111037824 */ /* 0x000fe200078e0205 */
[----:B------:R-:W-:Y:S11]  /*20f0*/  @!P1 BRA `(.L_x_28) ;  /* 0x00000034004c9947 */ /* 0x000ff60003800000 */
[----:B------:R-:W-:Y:S01]  /*2100*/  IADD3 R4, P1, R95, R14, RZ ;  /* 0x0000000e5f047210 */ /* 0x000fe20007f3e0ff */
[----:B------:R-:W-:Y:S01]  /*2110*/  ULDC.64 UR6, c[0x0][0x638] ;  /* 0x00018e0000067ab9 */ /* 0x000fe20000000a00 */
[----:B------:R-:W-:Y:S01]  /*2120*/  ULDC.64 UR8, c[0x0][0x648] ;  /* 0x0001920000087ab9 */ /* 0x000fe20000000a00 */
[----:B------:R-:W-:Y:S01]  /*2130*/  IMAD R98, R98, UR6, RZ ;  /* 0x0000000662627c24 */ /* 0x000fe2000f8e02ff */
[----:B------:R-:W-:Y:S01]  /*2140*/  ULDC.64 UR10, c[0x0][0x630] ;  /* 0x00018c00000a7ab9 */ /* 0x000fe20000000a00 */
[----:B------:R-:W-:Y:S01]  /*2150*/  IMAD.X R5, R93, 0x1, R15, P1 ;  /* 0x000000015d057824 */ /* 0x000fe200008e060f */
[----:B------:R-:W-:Y:S01]  /*2160*/  ULDC.64 UR14, c[0x0][0x628] ;  /* 0x00018a00000e7ab9 */ /* 0x000fe20000000a00 */
[C---:B------:R-:W-:Y:S02]  /*2170*/  IMAD R98, R91.reuse, UR7, R98 ;  /* 0x000000075b627c24 */ /* 0x040fe4000f8e0262 */
[----:B------:R-:W-:-:S04]  /*2180*/  IMAD.WIDE.U32 R4, R91, UR6, R4 ;  /* 0x000000065b047c25 */ /* 0x000fc8000f8e0004 */
[----:B------:R-:W-:Y:S02]  /*2190*/  IMAD R9, R12, UR8, RZ ;  /* 0x000000080c097c24 */ /* 0x000fe4000f8e02ff */
[----:B------:R-:W-:Y:S02]  /*21a0*/  IMAD.IADD R5, R5, 0x1, R98 ;  /* 0x0000000105057824 */ /* 0x000fe400078e0262 */
[C---:B------:R-:W-:Y:S02]  /*21b0*/  IMAD R96, R92.reuse, UR9, R9 ;  /* 0x000000095c607c24 */ /* 0x040fe4000f8e0209 */
[----:B------:R-:W-:-:S04]  /*21c0*/  IMAD.WIDE.U32 R4, R92, UR8, R4 ;  /* 0x000000085c047c25 */ /* 0x000fc8000f8e0004 */
[----:B------:R-:W-:Y:S02]  /*21d0*/  IMAD.IADD R5, R5, 0x1, R96 ;  /* 0x0000000105057824 */ /* 0x000fe400078e0260 */
[----:B------:R-:W-:Y:S02]  /*21e0*/  IMAD R19, R23, UR10, RZ ;  /* 0x0000000a17137c24 */ /* 0x000fe4000f8e02ff */
[----:B------:R-:W-:-:S04]  /*21f0*/  IMAD.WIDE.U32 R12, R8, UR4, R4 ;  /* 0x00000004080c7c25 */ /* 0x000fc8000f8e0004 */
[----:B------:R-:W-:Y:S02]  /*2200*/  IMAD.IADD R11, R7, 0x1, R13 ;  /* 0x00000001070b7824 */ /* 0x000fe400078e020d */
[----:B------:R-:W-:Y:S02]  /*2210*/  IMAD.MOV.U32 R10, RZ, RZ, R12 ;  /* 0x000000ffff0a7224 */ /* 0x000fe400078e000c */
[C---:B------:R-:W-:Y:S02]  /*2220*/  IMAD R19, R22.reuse, UR11, R19 ;  /* 0x0000000b16137c24 */ /* 0x040fe4000f8e0213 */
[----:B------:R-:W-:-:S04]  /*2230*/  IMAD.WIDE.U32 R4, R22, UR10, R10 ;  /* 0x0000000a16047c25 */ /* 0x000fc8000f8e000a */
[----:B------:R-:W-:Y:S01]  /*2240*/  IMAD.IADD R5, R5, 0x1, R19 ;  /* 0x0000000105057824 */ /* 0x000fe200078e0213 */
[----:B------:R-:W-:-:S04]  /*2250*/  LEA R20, P1, R4, UR14, 0x1 ;  /* 0x0000000e04147c11 */ /* 0x000fc8000f8208ff */
[----:B------:R-:W-:-:S05]  /*2260*/  LEA.HI.X R21, R4, UR15, R5, 0x1, P1 ;  /* 0x0000000f04157c11 */ /* 0x000fca00088f0c05 */
[----:B------:R0:W3:Y:S01]  /*2270*/  @P0 LDG.E.LTC128B.U16 R17, desc[UR12][R20.64] ;  /* 0x0000000c14110981 */ /* 0x0000e2000c1e1520 */
[----:B------:R-:W-:Y:S01]  /*2280*/  IMAD.WIDE.U32 R8, R8, UR4, RZ ;  /* 0x0000000408087c25 */ /* 0x000fe2000f8e00ff */
[----:B------:R-:W-:Y:S01]  /*2290*/  ULDC.64 UR4, c[0x0][0x650] ;  /* 0x0001940000047ab9 */ /* 0x000fe20000000a00 */
[----:B------:R-:W-:Y:S01]  /*22a0*/  ISETP.GT.AND P4, PT, R0, 0x1, PT ;  /* 0x000000010000780c */ /* 0x000fe20003f84270 */
[----:B------:R-:W-:Y:S01]  /*22b0*/  BSSY B0, `(.L_x_29) ;  /* 0x0000019000007945 */ /* 0x000fe20003800000 */
[----:B------:R-:W-:Y:S02]  /*22c0*/  IMAD.IADD R7, R9, 0x1, R7 ;  /* 0x0000000109077824 */ /* 0x000fe400078e0207 */
[----:B------:R-:W-:Y:S01]  /*22d0*/  IMAD.MOV.U32 R6, RZ, RZ, R8 ;  /* 0x000000ffff067224 */ /* 0x000fe200078e0008 */
[----:B------:R-:W-:-:S03]  /*22e0*/  P2R R100, PR, RZ, 0x10 ;  /* 0x00000010ff647803 */ /* 0x000fc60000000000 */
[----:B------:R-:W-:-:S04]  /*22f0*/  IMAD.WIDE.U32 R4, R22, UR10, R6 ;  /* 0x0000000a16047c25 */ /* 0x000fc8000f8e0006 */
[----:B------:R-:W-:Y:S02]  /*2300*/  IMAD.IADD R5, R19, 0x1, R5 ;  /* 0x0000000113057824 */ /* 0x000fe400078e0205 */
[----:B------:R-:W-:-:S04]  /*2310*/  IMAD.WIDE.U32 R4, R92, UR8, R4 ;  /* 0x000000085c047c25 */ /* 0x000fc8000f8e0004 */
[----:B------:R-:W-:Y:S02]  /*2320*/  IMAD.IADD R5, R96, 0x1, R5 ;  /* 0x0000000160057824 */ /* 0x000fe400078e0205 */
[----:B------:R-:W-:-:S04]  /*2330*/  IMAD.WIDE.U32 R4, R91, UR6, R4 ;  /* 0x000000065b047c25 */ /* 0x000fc8000f8e0004 */
[----:B------:R-:W-:Y:S01]  /*2340*/  IMAD.IADD R101, R98, 0x1, R5 ;  /* 0x0000000162657824 */ /* 0x000fe200078e0205 */
[----:B0-----:R-:W-:Y:S02]  /*2350*/  IADD3 R20, P2, P3, R95, R4, R14 ;  /* 0x000000045f147210 */ /* 0x001fe40007b5e00e */
[C---:B------:R-:W-:Y:S02]  /*2360*/  LEA R4, P1, R16.reuse, UR4, 0x1 ;  /* 0x0000000410047c11 */ /* 0x040fe4000f8208ff */
[----:B------:R-:W-:Y:S02]  /*2370*/  IADD3.X R101, R93, R101, R15, P2, P3 ;  /* 0x000000655d657210 */ /* 0x000fe400017e640f */
[----:B------:R-:W-:Y:S02]  /*2380*/  LEA.HI.X R5, R16, UR5, R3, 0x1, P1 ;  /* 0x0000000510057c11 */ /* 0x000fe400088f0c03 */
[----:B------:R-:W-:Y:S01]  /*2390*/  ISETP.GT.AND P1, PT, R88, RZ, P4 ;  /* 0x000000ff5800720c */ /* 0x000fe20002724270 */
[----:B---3--:R-:W-:-:S05]  /*23a0*/  HADD2.F32 R2, -RZ, R17.H0_H0 ;  /* 0x20000011ff027230 */ /* 0x008fca0000004100 */
[----:B------:R-:W-:Y:S01]  /*23b0*/  FMUL R21, R2, R89 ;  /* 0x0000005902157220 */ /* 0x000fe20000400000 */
[----:B------:R-:W-:-:S03]  /*23c0*/  LEA R2, P2, R20, UR14, 0x1 ;  /* 0x0000000e14027c11 */ /* 0x000fc6000f8408ff */
[----:B--2---:R-:W-:Y:S01]  /*23d0*/  FFMA R21, R56, R90, R21 ;  /* 0x0000005a38157223 */ /* 0x004fe20000000015 */
[----:B------:R-:W-:Y:S02]  /*23e0*/  LEA.HI.X R3, R20, UR15, R101, 0x1, P2 ;  /* 0x0000000f14037c11 */ /* 0x000fe400090f0c65 */
[----:B------:R-:W-:Y:S02]  /*23f0*/  PRMT R56, R17, 0x7610, R56 ;  /* 0x0000761011387816 */ /* 0x000fe40000000038 */
[----:B------:R-:W-:-:S05]  /*2400*/  F2FP.F16.F32.PACK_AB R21, RZ, R21 ;  /* 0x00000015ff15723e */ /* 0x000fca00000000ff */
[----:B------:R0:W-:Y:S01]  /*2410*/  @P0 STG.E.U16 desc[UR12][R4.64], R21 ;  /* 0x0000001504000986 */ /* 0x0001e2000c10150c */
[----:B------:R-:W-:Y:S05]  /*2420*/  @!P1 BRA `(.L_x_30) ;  /* 0x0000000000049947 */ /* 0x000fea0003800000 */
[----:B------:R1:W5:Y:S02]  /*2430*/  LDG.E.LTC128B.U16 R56, desc[UR12][R2.64+0x2] ;  /* 0x0000020c02387981 */ /* 0x000364000c1e1520 */
.L_x_30:
[----:B------:R-:W-:Y:S05]  /*2440*/  BSYNC B0 ;  /* 0x0000000000007941 */ /* 0x000fea0003800000 */
.L_x_29:
[----:B------:R-:W-:Y:S01]  /*2450*/  USHF.L.U32 UR4, UR10, 0x3, URZ ;  /* 0x000000030a047899 */ /* 0x000fe2000800063f */
[----:B-----5:R-:W-:Y:S01]  /*2460*/  HADD2.F32 R16, -RZ, R56.H0_H0 ;  /* 0x20000038ff107230 */ /* 0x020fe20000004100 */
[----:B------:R-:W-:Y:S01]  /*2470*/  USHF.L.U64.HI UR5, UR10, 0x3, UR11 ;  /* 0x000000030a057899 */ /* 0x000fe2000801020b */
[----:B------:R-:W-:-:S03]  /*2480*/  ISETP.GT.AND P0, PT, R88, 0x8, P6 ;  /* 0x000000085800780c */ /* 0x000fc60003704270 */
[----:B------:R-:W-:Y:S02]  /*2490*/  IMAD.U32 R20, RZ, RZ, UR4 ;  /* 0x00000004ff147e24 */ /* 0x000fe4000f8e00ff */
[----:B------:R-:W-:Y:S01]  /*24a0*/  FMUL R102, R16, R89 ;  /* 0x0000005910667220 */ /* 0x000fe20000400000 */
[----:B0-----:R-:W-:-:S03]  /*24b0*/  IMAD.U32 R21, RZ, RZ, UR5 ;  /* 0x00000005ff157e24 */ /* 0x001fc6000f8e00ff */
[----:B------:R-:W-:Y:S01]  /*24c0*/  FFMA R102, R57, R90, R102 ;  /* 0x0000005a39667223 */ /* 0x000fe20000000066 */
[----:B------:R-:W-:-:S04]  /*24d0*/  IMAD.WIDE.U32 R16, R22, UR10, R20 ;  /* 0x0000000a16107c25 */ /* 0x000fc8000f8e0014 */
[----:B------:R-:W-:Y:S01]  /*24e0*/  IMAD.IADD R19, R19, 0x1, R17 ;  /* 0x0000000113137824 */ /* 0x000fe200078e0211 */
[----:B------:R-:W-:Y:S02]  /*24f0*/  IADD3 R17, P2, R12, R16, RZ ;  /* 0x000000100c117210 */ /* 0x000fe40007f5e0ff */
[----:B------:R-:W-:-:S03]  /*2500*/  F2FP.F16.F32.PACK_AB R57, RZ, R102 ;  /* 0x00000066ff39723e */ /* 0x000fc600000000ff */
[----:B------:R-:W-:Y:S01]  /*2510*/  IMAD.X R104, R19, 0x1, R11, P2 ;  /* 0x0000000113687824 */ /* 0x000fe200010e060b */
[C---:B------:R-:W-:Y:S01]  /*2520*/  LEA R102, P2, R17.reuse, UR14, 0x1 ;  /* 0x0000000e11667c11 */ /* 0x040fe2000f8408ff */
[----:B------:R0:W-:Y:S03]  /*2530*/  @P1 STG.E.U16 desc[UR12][R4.64+0x2], R57 ;  /* 0x0000023904001986 */ /* 0x0001e6000c10150c */
[----:B------:R-:W-:-:S05]  /*2540*/  LEA.HI.X R103, R17, UR15, R104, 0x1, P2 ;  /* 0x0000000f11677c11 */ /* 0x000fca00090f0c68 */
[----:B------:R-:W2:Y:S01]  /*2550*/  @P0 LDG.E.LTC128B.U16 R56, desc[UR12][R102.64] ;  /* 0x0000000c66380981 */ /* 0x000ea2000c1e1520 */
[----:B------:R-:W-:Y:S01]  /*2560*/  IADD3 R16, P1, R8, R16, RZ ;  /* 0x0000001008107210 */ /* 0x000fe20007f3e0ff */
[C---:B------:R-:W-:Y:S01]  /*2570*/  IMAD.SHL.U32 R101, R18.reuse, 0x2, RZ ;  /* 0x0000000212657824 */ /* 0x040fe200078e00ff */
[----:B------:R-:W-:Y:S01]  /*2580*/  SHF.L.U64.HI R99, R18, 0x1, R99 ;  /* 0x0000000112637819 */ /* 0x000fe20000010263 */
[----:B------:R-:W-:Y:S02]  /*2590*/  BSSY B0, `(.L_x_31) ;  /* 0x0000014000007945 */ /* 0x000fe40003800000 */
[----:B------:R-:W-:Y:S01]  /*25a0*/  IMAD.X R17, R19, 0x1, R7, P1 ;  /* 0x0000000113117824 */ /* 0x000fe200008e0607 */
[----:B------:R-:W-:Y:S01]  /*25b0*/  IADD3 R18, P1, R101, R4, RZ ;  /* 0x0000000465127210 */ /* 0x000fe20007f3e0ff */
[----:B------:R-:W-:-:S04]  /*25c0*/  IMAD.WIDE.U32 R16, R92, UR8, R16 ;  /* 0x000000085c107c25 */ /* 0x000fc8000f8e0010 */
[----:B------:R-:W-:Y:S02]  /*25d0*/  IMAD.IADD R17, R96, 0x1, R17 ;  /* 0x0000000160117824 */ /* 0x000fe400078e0211 */
[----:B------:R-:W-:-:S04]  /*25e0*/  IMAD.WIDE.U32 R16, R91, UR6, R16 ;  /* 0x000000065b107c25 */ /* 0x000fc8000f8e0010 */
[----:B--2---:R-:W-:-:S05]  /*25f0*/  HADD2.F32 R104, -RZ, R56.H0_H0 ;  /* 0x20000038ff687230 */ /* 0x004fca0000004100 */
[----:B------:R-:W-:-:S04]  /*2600*/  FMUL R19, R104, R89 ;  /* 0x0000005968137220 */ /* 0x000fc80000400000 */
[----:B------:R-:W-:Y:S01]  /*2610*/  FFMA R19, R58, R90, R19 ;  /* 0x0000005a3a137223 */ /* 0x000fe20000000013 */
[----:B------:R-:W-:Y:S01]  /*2620*/  IMAD.IADD R58, R98, 0x1, R17 ;  /* 0x00000001623a7824 */ /* 0x000fe200078e0211 */
[----:B------:R-:W-:-:S03]  /*2630*/  IADD3 R17, P2, P3, R95, R16, R14 ;  /* 0x000000105f117210 */ /* 0x000fc60007b5e00e */
[----:B0-----:R-:W-:Y:S01]  /*2640*/  F2FP.F16.F32.PACK_AB R57, RZ, R19 ;  /* 0x00000013ff39723e */ /* 0x001fe200000000ff */
[----:B------:R-:W-:Y:S01]  /*2650*/  IMAD.X R19, R99, 0x1, R5, P1 ;  /* 0x0000000163137824 */ /* 0x000fe200008e0605 */
[----:B------:R-:W-:Y:S02]  /*2660*/  IADD3.X R58, R93, R58, R15, P2, P3 ;  /* 0x0000003a5d3a7210 */ /* 0x000fe400017e640f */
[----:B------:R-:W-:Y:S02]  /*2670*/  ISETP.GT.AND P2, PT, R88, 0x8, P4 ;  /* 0x000000085800780c */ /* 0x000fe40002744270 */
[----:B------:R0:W-:Y:S01]  /*2680*/  @P0 STG.E.U16 desc[UR12][R18.64], R57 ;  /* 0x0000003912000986 */ /* 0x0001e2000c10150c */
[----:B------:R-:W-:-:S04]  /*2690*/  LEA R16, P3, R17, UR14, 0x1 ;  /* 0x0000000e11107c11 */ /* 0x000fc8000f8608ff */
[----:B------:R-:W-:-:S06]  /*26a0*/  LEA.HI.X R17, R17, UR15, R58, 0x1, P3 ;  /* 0x0000000f11117c11 */ /* 0x000fcc00098f0c3a */
[----:B------:R-:W-:Y:S05]  /*26b0*/  @!P2 BRA `(.L_x_32) ;  /* 0x000000000004a947 */ /* 0x000fea0003800000 */
[----:B------:R2:W5:Y:S02]  /*26c0*/  LDG.E.LTC128B.U16 R56, desc[UR12][R16.64+0x2] ;  /* 0x0000020c10387981 */ /* 0x000564000c1e1520 */
.L_x_32:
[----:B------:R-:W-:Y:S05]  /*26d0*/  BSYNC B0 ;  /* 0x0000000000007941 */ /* 0x000fea0003800000 */
.L_x_31:
[----:B-----5:R-:W-:Y:S01]  /*26e0*/  HADD2.F32 R58, -RZ, R56.H0_H0 ;  /* 0x20000038ff3a7230 */ /* 0x020fe20000004100 */
[----:B------:R-:W-:Y:S01]  /*26f0*/  ISETP.GT.AND P3, PT, R0, 0x8, PT ;  /* 0x000000080000780c */ /* 0x000fe20003f64270 */
[----:B------:R-:W-:Y:S03]  /*2700*/  BSSY B0, `(.L_x_33) ;  /* 0x0000009000007945 */ /* 0x000fe60003800000 */
[----:B------:R-:W-:Y:S01]  /*2710*/  FMUL R58, R58, R89 ;  /* 0x000000593a3a7220 */ /* 0x000fe20000400000 */
[----:B------:R-:W-:-:S03]  /*2720*/  ISETP.GT.AND P0, PT, R88, RZ, P3 ;  /* 0x000000ff5800720c */ /* 0x000fc60001f04270 */
[----:B------:R-:W-:-:S05]  /*2730*/  FFMA R58, R59, R90, R58 ;  /* 0x0000005a3b3a7223 */ /* 0x000fca000000003a */
[----:B0-----:R-:W-:Y:S02]  /*2740*/  F2FP.F16.F32.PACK_AB R57, RZ, R58 ;  /* 0x0000003aff39723e */ /* 0x001fe400000000ff */
[----:B------:R-:W-:-:S03]  /*2750*/  P2R R58, PR, RZ, 0x8 ;  /* 0x00000008ff3a7803 */ /* 0x000fc60000000000 */
[----:B------:R0:W-:Y:S01]  /*2760*/  @P2 STG.E.U16 desc[UR12][R18.64+0x2], R57 ;  /* 0x0000023912002986 */ /* 0x0001e2000c10150c */
[----:B------:R-:W-:Y:S05]  /*2770*/  @!P0 BRA `(.L_x_34) ;  /* 0x0000000000048947 */ /* 0x000fea0003800000 */
[----:B------:R3:W5:Y:S02]  /*2780*/  LDG.E.LTC128B.U16 R56, desc[UR12][R2.64+0x10] ;  /* 0x0000100c02387981 */ /* 0x000764000c1e1520 */
.L_x_34:
[----:B------:R-:W-:Y:S05]  /*2790*/  BSYNC B0 ;  /* 0x0000000000007941 */ /* 0x000fea0003800000 */
.L_x_33:
[----:B-----5:R-:W-:Y:S01]  /*27a0*/  HADD2.F32 R102, -RZ, R56.H0_H0 ;  /* 0x20000038ff667230 */ /* 0x020fe20000004100 */
[----:B------:R-:W-:Y:S01]  /*27b0*/  ISETP.GT.AND P2, PT, R0, 0x9, PT ;  /* 0x000000090000780c */ /* 0x000fe20003f44270 */
[----:B------:R-:W-:Y:S03]  /*27c0*/  BSSY B0, `(.L_x_35) ;  /* 0x000000a000007945 */ /* 0x000fe60003800000 */
[----:B0-----:R-:W-:Y:S01]  /*27d0*/  FMUL R57, R102, R89 ;  /* 0x0000005966397220 */ /* 0x001fe20000400000 */
[----:B------:R-:W-:Y:S02]  /*27e0*/  ISETP.GT.AND P1, PT, R88, RZ, P2 ;  /* 0x000000ff5800720c */ /* 0x000fe40001724270 */
[----:B------:R-:W-:Y:S01]  /*27f0*/  PRMT R102, R56, 0x7610, R102 ;  /* 0x0000761038667816 */ /* 0x000fe20000000066 */
[----:B------:R-:W-:Y:S01]  /*2800*/  FFMA R57, R60, R90, R57 ;  /* 0x0000005a3c397223 */ /* 0x000fe20000000039 */
[----:B------:R-:W-:-:S04]  /*2810*/  P2R R60, PR, RZ, 0x4 ;  /* 0x00000004ff3c7803 */ /* 0x000fc80000000000 */
[----:B------:R-:W-:-:S05]  /*2820*/  F2FP.F16.F32.PACK_AB R57, RZ, R57 ;  /* 0x00000039ff39723e */ /* 0x000fca00000000ff */
[----:B------:R0:W-:Y:S01]  /*2830*/  @P0 STG.E.U16 desc[UR12][R4.64+0x10], R57 ;  /* 0x0000103904000986 */ /* 0x0001e2000c10150c */
[----:B------:R-:W-:Y:S05]  /*2840*/  @!P1 BRA `(.L_x_36) ;  /* 0x0000000000049947 */ /* 0x000fea0003800000 */
[----:B------:R4:W5:Y:S02]  /*2850*/  LDG.E.LTC128B.U16 R102, desc[UR12][R2.64+0x12] ;  /* 0x0000120c02667981 */ /* 0x000964000c1e1520 */
.L_x_36:
[----:B------:R-:W-:Y:S05]  /*2860*/  BSYNC B0 ;  /* 0x0000000000007941 */ /* 0x000fea0003800000 */
.L_x_35:
[----:B-----5:R-:W-:Y:S01]  /*2870*/  HADD2.F32 R56, -RZ, R102.H0_H0 ;  /* 0x20000066ff387230 */ /* 0x020fe20000004100 */
[----:B------:R-:W-:Y:S01]  /*2880*/  IADD3 R59, P0, R22, 0x40, RZ ;  /* 0x00000040163b7810 */ /* 0x000fe20007f1e0ff */
[----:B------:R-:W-:Y:S03]  /*2890*/  BSSY B0, `(.L_x_37) ;  /* 0x000000e000007945 */ /* 0x000fe60003800000 */
[----:B------:R-:W-:Y:S01]  /*28a0*/  FMUL R56, R56, R89 ;  /* 0x0000005938387220 */ /* 0x000fe20000400000 */
[----:B------:R-:W-:Y:S01]  /*28b0*/  IMAD.X R22, RZ, RZ, R23, P0 ;  /* 0x000000ffff167224 */ /* 0x000fe200000e0617 */
[----:B------:R-:W-:Y:S02]  /*28c0*/  ISETP.GT.AND P0, PT, R88, 0x8, P3 ;  /* 0x000000085800780c */ /* 0x000fe40001f04270 */
[----:B------:R-:W-:Y:S01]  /*28d0*/  FFMA R56, R61, R90, R56 ;  /* 0x0000005a3d387223 */ /* 0x000fe20000000038 */
[----:B------:R-:W-:-:S04]  /*28e0*/  IMAD R22, R22, UR10, RZ ;  /* 0x0000000a16167c24 */ /* 0x000fc8000f8e02ff */
[----:B------:R-:W-:Y:S01]  /*28f0*/  F2FP.F16.F32.PACK_AB R23, RZ, R56 ;  /* 0x00000038ff17723e */ /* 0x000fe200000000ff */
[C---:B------:R-:W-:Y:S02]  /*2900*/  IMAD R61, R59.reuse, UR11, R22 ;  /* 0x0000000b3b3d7c24 */ /* 0x040fe4000f8e0216 */
[----:B0-----:R-:W-:Y:S01]  /*2910*/  IMAD.WIDE.U32 R56, R59, UR10, R6 ;  /* 0x0000000a3b387c25 */ /* 0x001fe2000f8e0006 */
[----:B------:R-:W-:-:S03]  /*2920*/  PRMT R22, R23, 0x7610, R22 ;  /* 0x0000761017167816 */ /* 0x000fc60000000016 */
[----:B------:R-:W-:Y:S02]  /*2930*/  IMAD.IADD R23, R61, 0x1, R57 ;  /* 0x000000013d177824 */ /* 0x000fe400078e0239 */
[----:B------:R0:W-:Y:S01]  /*2940*/  @P1 STG.E.U16 desc[UR12][R4.64+0x12], R22 ;  /* 0x0000121604001986 */ /* 0x0001e2000c10150c */
[----:B------:R-:W-:Y:S05]  /*2950*/  @!P0 BRA `(.L_x_38) ;  /* 0x0000000000048947 */ /* 0x000fea0003800000 */
[----:B------:R0:W5:Y:S02]  /*2960*/  LDG.E.LTC128B.U16 R102, desc[UR12][R16.64+0x10] ;  /* 0x0000100c10667981 */ /* 0x000164000c1e1520 */
.L_x_38:
[----:B------:R-:W-:Y:S05]  /*2970*/  BSYNC B0 ;  /* 0x0000000000007941 */ /* 0x000fea0003800000 */
.L_x_37:
[----:B-----5:R-:W-:Y:S01]  /*2980*/  HADD2.F32 R6, -RZ, R102.H0_H0 ;  /* 0x20000066ff067230 */ /* 0x020fe20000004100 */
[----:B------:R-:W-:Y:S01]  /*2990*/  BSSY B0, `(.L_x_39) ;  /* 0x0000016000007945 */ /* 0x000fe20003800000 */
[----:B------:R-:W-:-:S04]  /*29a0*/  IMAD.WIDE.U32 R20, R59, UR10, R20 ;  /* 0x0000000a3b147c25 */ /* 0x000fc8000f8e0014 */
[----:B------:R-:W-:Y:S01]  /*29b0*/  FMUL R57, R6, R89 ;  /* 0x0000005906397220 */ /* 0x000fe20000400000 */
[----:B0-----:R-:W-:Y:S01]  /*29c0*/  IMAD.MOV.U32 R22, RZ, RZ, R56 ;  /* 0x000000ffff167224 */ /* 0x001fe200078e0038 */
[----:B------:R-:W-:Y:S01]  /*29d0*/  IADD3 R6, P1, R8, R20, RZ ;  /* 0x0000001408067210 */ /* 0x000fe20007f3e0ff */
[----:B------:R-:W-:Y:S02]  /*29e0*/  IMAD.IADD R9, R61, 0x1, R21 ;  /* 0x000000013d097824 */ /* 0x000fe400078e0215 */
[----:B------:R-:W-:Y:S01]  /*29f0*/  FFMA R57, R62, R90, R57 ;  /* 0x0000005a3e397223 */ /* 0x000fe20000000039 */
[----:B------:R-:W-:-:S04]  /*2a00*/  IMAD.WIDE.U32 R22, R92, UR8, R22 ;  /* 0x000000085c167c25 */ /* 0x000fc8000f8e0016 */
[----:B------:R-:W-:Y:S01]  /*2a10*/  IMAD.X R7, R9, 0x1, R7, P1 ;  /* 0x0000000109077824 */ /* 0x000fe200008e0607 */
[----:B------:R-:W-:Y:S01]  /*2a20*/  ISETP.GT.AND P1, PT, R88, 0x8, P2 ;  /* 0x000000085800780c */ /* 0x000fe20001724270 */
[----:B------:R-:W-:Y:S01]  /*2a30*/  IMAD.IADD R23, R96, 0x1, R23 ;  /* 0x0000000160177824 */ /* 0x000fe200078e0217 */
[----:B------:R-:W-:Y:S01]  /*2a40*/  F2FP.F16.F32.PACK_AB R57, RZ, R57 ;  /* 0x00000039ff39723e */ /* 0x000fe200000000ff */
[----:B------:R-:W-:-:S04]  /*2a50*/  IMAD.WIDE.U32 R6, R92, UR8, R6 ;  /* 0x000000085c067c25 */ /* 0x000fc8000f8e0006 */
[----:B------:R-:W-:Y:S01]  /*2a60*/  IMAD.WIDE.U32 R22, R91, UR6, R22 ;  /* 0x000000065b167c25 */ /* 0x000fe2000f8e0016 */
[----:B------:R0:W-:Y:S03]  /*2a70*/  @P0 STG.E.U16 desc[UR12][R18.64+0x10], R57 ;  /* 0x0000103912000986 */ /* 0x0001e6000c10150c */
[----:B------:R-:W-:Y:S01]  /*2a80*/  IMAD.IADD R7, R96, 0x1, R7 ;  /* 0x0000000160077824 */ /* 0x000fe200078e0207 */
[----:B------:R-:W-:Y:S01]  /*2a90*/  IADD3 R8, P0, P2, R95, R22, R14 ;  /* 0x000000165f087210 */ /* 0x000fe20007a1e00e */
[----:B------:R-:W-:Y:S02]  /*2aa0*/  IMAD.IADD R23, R98, 0x1, R23 ;  /* 0x0000000162177824 */ /* 0x000fe400078e0217 */
[----:B------:R-:W-:-:S03]  /*2ab0*/  IMAD.WIDE.U32 R6, R91, UR6, R6 ;  /* 0x000000065b067c25 */ /* 0x000fc6000f8e0006 */
[----:B------:R-:W-:Y:S01]  /*2ac0*/  IADD3.X R91, R93, R23, R15, P0, P2 ;  /* 0x000000175d5b7210 */ /* 0x000fe200007e440f */
[----:B------:R-:W-:Y:S06]  /*2ad0*/  @!P1 BRA `(.L_x_40) ;  /* 0x0000000000049947 */ /* 0x000fec0003800000 */
[----:B------:R0:W5:Y:S02]  /*2ae0*/  LDG.E.LTC128B.U16 R102, desc[UR12][R16.64+0x12] ;  /* 0x0000120c10667981 */ /* 0x000164000c1e1520 */
.L_x_40:
[----:B------:R-:W-:Y:S05]  /*2af0*/  BSYNC B0 ;  /* 0x0000000000007941 */ /* 0x000fea0003800000 */
.L_x_39:
[----:B-----5:R-:W-:Y:S01]  /*2b00*/  HADD2.F32 R22, -RZ, R102.H0_H0 ;  /* 0x20000066ff167230 */ /* 0x020fe20000004100 */
[----:B------:R-:W-:Y:S01]  /*2b10*/  IADD3 R95, P0, P2, R95, R6, R14 ;  /* 0x000000065f5f7210 */ /* 0x000fe20007a1e00e */
[----:B------:R-:W-:Y:S01]  /*2b20*/  IMAD.IADD R14, R98, 0x1, R7 ;  /* 0x00000001620e7824 */ /* 0x000fe200078e0207 */
[C---:B------:R-:W-:Y:S01]  /*2b30*/  SHF.L.U64.HI R97, R94.reuse, 0x1, R97 ;  /* 0x000000015e617819 */ /* 0x040fe20000010261 */
[----:B0-----:R-:W-:Y:S02]  /*2b40*/  IMAD.SHL.U32 R57, R94, 0x2, RZ ;  /* 0x000000025e397824 */ /* 0x001fe400078e00ff */
[----:B------:R-:W-:Y:S01]  /*2b50*/  FMUL R22, R22, R89 ;  /* 0x0000005916167220 */ /* 0x000fe20000400000 */
[----:B------:R-:W-:Y:S01]  /*2b60*/  ISETP.GT.AND P3, PT, R0, 0x10, PT ;  /* 0x000000100000780c */ /* 0x000fe20003f64270 */
[----:B------:R-:W-:Y:S01]  /*2b70*/  BSSY B0, `(.L_x_41) ;  /* 0x000000b000007945 */ /* 0x000fe20003800000 */
[----:B------:R-:W-:Y:S01]  /*2b80*/  IADD3.X R56, R93, R14, R15, P0, P2 ;  /* 0x0000000e5d387210 */ /* 0x000fe200007e440f */
[----:B------:R-:W-:Y:S01]  /*2b90*/  FFMA R22, R63, R90, R22 ;  /* 0x0000005a3f167223 */ /* 0x000fe20000000016 */
[----:B------:R-:W-:-:S02]  /*2ba0*/  IADD3 R6, P0, P2, R57, R4, R101 ;  /* 0x0000000439067210 */ /* 0x000fc40007a1e065 */
[----:B------:R-:W-:Y:S02]  /*2bb0*/  P2R R92, PR, RZ, 0x8 ;  /* 0x00000008ff5c7803 */ /* 0x000fe40000000000 */
[----:B------:R-:W-:Y:S02]  /*2bc0*/  F2FP.F16.F32.PACK_AB R22, RZ, R22 ;  /* 0x00000016ff16723e */ /* 0x000fe400000000ff */
[----:B------:R-:W-:Y:S02]  /*2bd0*/  IADD3.X R7, R97, R5, R99, P0, P2 ;  /* 0x0000000561077210 */ /* 0x000fe400007e4463 */
[----:B------:R-:W-:Y:S01]  /*2be0*/  ISETP.GT.AND P0, PT, R88, RZ, P3 ;  /* 0x000000ff5800720c */ /* 0x000fe20001f04270 */
[----:B------:R0:W-:-:S12]  /*2bf0*/  @P1 STG.E.U16 desc[UR12][R18.64+0x12], R22 ;  /* 0x0000121612001986 */ /* 0x0001d8000c10150c */
[----:B0-----:R-:W-:Y:S05]  /*2c00*/  @!P0 BRA `(.L_x_42) ;  /* 0x0000000000048947 */ /* 0x001fea0003800000 */
[----:B------:R0:W5:Y:S02]  /*2c10*/  LDG.E.LTC128B.U16 R102, desc[UR12][R2.64+0x20] ;  /* 0x0000200c02667981 */ /* 0x000164000c1e1520 */
.L_x_42:
[----:B------:R-:W-:Y:S05]  /*2c20*/  BSYNC B0 ;  /* 0x0000000000007941 */ /* 0x000fea0003800000 */
.L_x_41:
[----:B-----5:R-:W-:Y:S01]  /*2c30*/  HADD2.F32 R14, -RZ, R102.H0_H0 ;  /* 0x20000066ff0e7230 */ /* 0x020fe20000004100 */
[----:B------:R-:W-:Y:S01]  /*2c40*/  ISETP.GT.AND P1, PT, R0, 0x11, PT ;  /* 0x000000110000780c */ /* 0x000fe20003f24270 */
[----:B------:R-:W-:Y:S03]  /*2c50*/  BSSY B0, `(.L_x_43) ;  /* 0x0000009000007945 */ /* 0x000fe60003800000 */
[----:B------:R-:W-:-:S04]  /*2c60*/  FMUL R15, R14, R89 ;  /* 0x000000590e0f7220 */ /* 0x000fc80000400000 */
[----:B------:R-:W-:Y:S01]  /*2c70*/  FFMA R15, R64, R90, R15 ;  /* 0x0000005a400f7223 */ /* 0x000fe2000000000f */
[----:B------:R-:W-:-:S04]  /*2c80*/  P2R R64, PR, RZ, 0x2 ;  /* 0x00000002ff407803 */ /* 0x000fc80000000000 */
[----:B------:R-:W-:-:S05]  /*2c90*/  F2FP.F16.F32.PACK_AB R15, RZ, R15 ;  /* 0x0000000fff0f723e */ /* 0x000fca00000000ff */
[----:B------:R0:W-:Y:S01]  /*2ca0*/  @P0 STG.E.U16 desc[UR12][R4.64+0x20], R15 ;  /* 0x0000200f04000986 */ /* 0x0001e2000c10150c */
[----:B------:R-:W-:-:S13]  /*2cb0*/  ISETP.GT.AND P0, PT, R88, RZ, P1 ;  /* 0x000000ff5800720c */ /* 0x000fda0000f04270 */
[----:B0-----:R-:W-:Y:S05]  /*2cc0*/  @!P0 BRA `(.L_x_44) ;  /* 0x0000000000048947 */ /* 0x001fea0003800000 */
[----:B------:R0:W5:Y:S02]  /*2cd0*/  LDG.E.LTC128B.U16 R102, desc[UR12][R2.64+0x22] ;  /* 0x0000220c02667981 */ /* 0x000164000c1e1520 */
.L_x_44:
[----:B------:R-:W-:Y:S05]  /*2ce0*/  BSYNC B0 ;  /* 0x0000000000007941 */ /* 0x000fea0003800000 */
.L_x_43:
[----:B-----5:R-:W-:Y:S01]  /*2cf0*/  HADD2.F32 R14, -RZ, R102.H0_H0 ;  /* 0x20000066ff0e7230 */ /* 0x020fe20000004100 */
[----:B------:R-:W-:Y:S04]  /*2d00*/  BSSY B0, `(.L_x_45) ;  /* 0x0000008000007945 */ /* 0x000fe80003800000 */
[----:B------:R-:W-:-:S04]  /*2d10*/  FMUL R14, R14, R89 ;  /* 0x000000590e0e7220 */ /* 0x000fc80000400000 */
[----:B------:R-:W-:-:S05]  /*2d20*/  FFMA R14, R65, R90, R14 ;  /* 0x0000005a410e7223 */ /* 0x000fca000000000e */
[----:B------:R-:W-:-:S05]  /*2d30*/  F2FP.F16.F32.PACK_AB R14, RZ, R14 ;  /* 0x0000000eff0e723e */ /* 0x000fca00000000ff */
[----:B------:R0:W-:Y:S01]  /*2d40*/  @P0 STG.E.U16 desc[UR12][R4.64+0x22], R14 ;  /* 0x0000220e04000986 */ /* 0x0001e2000c10150c */
[----:B------:R-:W-:-:S13]  /*2d50*/  ISETP.GT.AND P0, PT, R88, 0x8, P3 ;  /* 0x000000085800780c */ /* 0x000fda0001f04270 */
[----:B0-----:R-:W-:Y:S05]  /*2d60*/  @!P0 BRA `(.L_x_46) ;  /* 0x0000000000048947 */ /* 0x001fea0003800000 */
[----:B------:R0:W5:Y:S02]  /*2d70*/  LDG.E.LTC128B.U16 R102, desc[UR12][R16.64+0x20] ;  /* 0x0000200c10667981 */ /* 0x000164000c1e1520 */
.L_x_46:
[----:B------:R-:W-:Y:S05]  /*2d80*/  BSYNC B0 ;  /* 0x0000000000007941 */ /* 0x000fea0003800000 */
.L_x_45:
        /* <DEDUP_REMOVED lines=9> */
.L_x_48:
[----:B------:R-:W-:Y:S05]  /*2e20*/  BSYNC B0 ;  /* 0x0000000000007941 */ /* 0x000fea0003800000 */
.L_x_47:
[----:B-----5:R-:W-:Y:S01]  /*2e30*/  HADD2.F32 R14, -RZ, R102.H0_H0 ;  /* 0x20000066ff0e7230 */ /* 0x020fe20000004100 */
[----:B------:R-:W-:Y:S01]  /*2e40*/  ISETP.GT.AND P2, PT, R0, 0x18, PT ;  /* 0x000000180000780c */ /* 0x000fe20003f44270 */
[----:B------:R-:W-:Y:S03]  /*2e50*/  BSSY B0, `(.L_x_49) ;  /* 0x0000016000007945 */ /* 0x000fe60003800000 */
[----:B------:R-:W-:-:S04]  /*2e60*/  FMUL R14, R14, R89 ;  /* 0x000000590e0e7220 */ /* 0x000fc80000400000 */
[----:B------:R-:W-:-:S05]  /*2e70*/  FFMA R14, R67, R90, R14 ;  /* 0x0000005a430e7223 */ /* 0x000fca000000000e */
[----:B------:R-:W-:-:S04]  /*2e80*/  F2FP.F16.F32.PACK_AB R14, RZ, R14 ;  /* 0x0000000eff0e723e */ /* 0x000fc800000000ff */
[----:B------:R-:W-:Y:S01]  /*2e90*/  PRMT R13, R14, 0x7610, R13 ;  /* 0x000076100e0d7816 */ /* 0x000fe2000000000d */
[----:B------:R-:W-:-:S04]  /*2ea0*/  IMAD.WIDE.U32 R14, R59, UR10, R10 ;  /* 0x0000000a3b0e7c25 */ /* 0x000fc8000f8e000a */
[----:B------:R0:W-:Y:S01]  /*2eb0*/  @P0 STG.E.U16 desc[UR12][R18.64+0x22], R13 ;  /* 0x0000220d12000986 */ /* 0x0001e2000c10150c */
[----:B------:R-:W-:Y:S01]  /*2ec0*/  IMAD.IADD R61, R15, 0x1, R61 ;  /* 0x000000010f3d7824 */ /* 0x000fe200078e023d */
[----:B------:R-:W-:-:S04]  /*2ed0*/  LEA R22, P0, R14, UR14, 0x1 ;  /* 0x0000000e0e167c11 */ /* 0x000fc8000f8008ff */
[----:B------:R-:W-:Y:S02]  /*2ee0*/  LEA.HI.X R23, R14, UR15, R61, 0x1, P0 ;  /* 0x0000000f0e177c11 */ /* 0x000fe400080f0c3d */
[----:B------:R-:W-:-:S04]  /*2ef0*/  LEA R14, P0, R8, UR14, 0x1 ;  /* 0x0000000e080e7c11 */ /* 0x000fc8000f8008ff */
[----:B------:R-:W-:Y:S02]  /*2f00*/  LEA.HI.X R15, R8, UR15, R91, 0x1, P0 ;  /* 0x0000000f080f7c11 */ /* 0x000fe400080f0c5b */
[----:B------:R-:W-:-:S05]  /*2f10*/  IADD3 R12, P0, R12, R20, RZ ;  /* 0x000000140c0c7210 */ /* 0x000fca0007f1e0ff */
[----:B------:R-:W-:Y:S01]  /*2f20*/  IMAD.X R9, R9, 0x1, R11, P0 ;  /* 0x0000000109097824 */ /* 0x000fe200000e060b */
[----:B------:R-:W-:-:S04]  /*2f30*/  LEA R10, P0, R12, UR14, 0x1 ;  /* 0x0000000e0c0a7c11 */ /* 0x000fc8000f8008ff */
[----:B------:R-:W-:Y:S02]  /*2f40*/  LEA.HI.X R11, R12, UR15, R9, 0x1, P0 ;  /* 0x0000000f0c0b7c11 */ /* 0x000fe400080f0c09 */
[----:B------:R-:W-:-:S04]  /*2f50*/  LEA R8, P0, R95, UR14, 0x1 ;  /* 0x0000000e5f087c11 */ /* 0x000fc8000f8008ff */
[----:B------:R-:W-:Y:S02]  /*2f60*/  LEA.HI.X R9, R95, UR15, R56, 0x1, P0 ;  /* 0x0000000f5f097c11 */ /* 0x000fe400080f0c38 */
[----:B------:R-:W-:Y:S02]  /*2f70*/  ISETP.GT.AND P0, PT, R88, RZ, P2 ;  /* 0x000000ff5800720c */ /* 0x000fe40001704270 */
[----:B------:R-:W-:-:S11]  /*2f80*/  P2R R56, PR, RZ, 0x4 ;  /* 0x00000004ff387803 */ /* 0x000fd60000000000 */
[----:B0-----:R-:W-:Y:S05]  /*2f90*/  @!P0 BRA `(.L_x_50) ;  /* 0x0000000000048947 */ /* 0x001fea0003800000 */
[----:B------:R0:W5:Y:S02]  /*2fa0*/  LDG.E.LTC128B.U16 R102, desc[UR12][R2.64+0x30] ;  /* 0x0000300c02667981 */ /* 0x000164000c1e1520 */
.L_x_50:
[----:B------:R-:W-:Y:S05]  /*2fb0*/  BSYNC B0 ;  /* 0x0000000000007941 */ /* 0x000fea0003800000 */
.L_x_49:
[----:B-----5:R-:W-:Y:S01]  /*2fc0*/  HADD2.F32 R12, -RZ, R102.H0_H0 ;  /* 0x20000066ff0c7230 */ /* 0x020fe20000004100 */
[----:B------:R-:W-:Y:S01]  /*2fd0*/  ISETP.GT.AND P1, PT, R0, 0x19, PT ;  /* 0x000000190000780c */ /* 0x000fe20003f24270 */
[----:B------:R-:W-:Y:S03]  /*2fe0*/  BSSY B0, `(.L_x_51) ;  /* 0x0000009000007945 */ /* 0x000fe60003800000 */
[----:B------:R-:W-:Y:S01]  /*2ff0*/  FMUL R13, R12, R89 ;  /* 0x000000590c0d7220 */ /* 0x000fe20000400000 */
[----:B------:R-:W-:-:S03]  /*3000*/  P2R R65, PR, RZ, 0x2 ;  /* 0x00000002ff417803 */ /* 0x000fc60000000000 */
[----:B------:R-:W-:-:S05]  /*3010*/  FFMA R13, R68, R90, R13 ;  /* 0x0000005a440d7223 */ /* 0x000fca000000000d */
[----:B------:R-:W-:-:S05]  /*3020*/  F2FP.F16.F32.PACK_AB R13, RZ, R13 ;  /* 0x0000000dff0d723e */ /* 0x000fca00000000ff */
[----:B------:R0:W-:Y:S01]  /*3030*/  @P0 STG.E.U16 desc[UR12][R4.64+0x30], R13 ;  /* 0x0000300d04000986 */ /* 0x0001e2000c10150c */
[----:B------:R-:W-:-:S13]  /*3040*/  ISETP.GT.AND P0, PT, R88, RZ, P1 ;  /* 0x000000ff5800720c */ /* 0x000fda0000f04270 */
[----:B0-----:R-:W-:Y:S05]  /*3050*/  @!P0 BRA `(.L_x_52) ;  /* 0x0000000000048947 */ /* 0x001fea0003800000 */
[----:B------:R0:W5:Y:S02]  /*3060*/  LDG.E.LTC128B.U16 R102, desc[UR12][R2.64+0x32] ;  /* 0x0000320c02667981 */ /* 0x000164000c1e1520 */
.L_x_52:
[----:B------:R-:W-:Y:S05]  /*3070*/  BSYNC B0 ;  /* 0x0000000000007941 */ /* 0x000fea0003800000 */
.L_x_51:
        /* <DEDUP_REMOVED lines=9> */
.L_x_54:
[----:B------:R-:W-:Y:S05]  /*3110*/  BSYNC B0 ;  /* 0x0000000000007941 */ /* 0x000fea0003800000 */
.L_x_53:
        /* <DEDUP_REMOVED lines=9> */
.L_x_56:
[----:B------:R-:W-:Y:S05]  /*31b0*/  BSYNC B0 ;  /* 0x0000000000007941 */ /* 0x000fea0003800000 */
.L_x_55:
        /* <DEDUP_REMOVED lines=11> */
.L_x_58:
[----:B------:R-:W-:Y:S05]  /*3270*/  BSYNC B0 ;  /* 0x0000000000007941 */ /* 0x000fea0003800000 */
.L_x_57:
        /* <DEDUP_REMOVED lines=11> */
.L_x_60:
[----:B------:R-:W-:Y:S05]  /*3330*/  BSYNC B0 ;  /* 0x0000000000007941 */ /* 0x000fea0003800000 */
.L_x_59:
        /* <DEDUP_REMOVED lines=9> */
.L_x_62:
[----:B------:R-:W-:Y:S05]  /*33d0*/  BSYNC B0 ;  /* 0x0000000000007941 */ /* 0x000fea0003800000 */
.L_x_61:
        /* <DEDUP_REMOVED lines=9> */
.L_x_64:
[----:B------:R-:W-:Y:S05]  /*3470*/  BSYNC B0 ;  /* 0x0000000000007941 */ /* 0x000fea0003800000 */
.L_x_63:
[----:B-----5:R-:W-:Y:S01]  /*3480*/  HADD2.F32 R12, -RZ, R102.H0_H0 ;  /* 0x20000066ff0c7230 */ /* 0x020fe20000004100 */
[----:B------:R-:W-:Y:S01]  /*3490*/  ISETP.GT.AND P5, PT, R0, 0x28, PT ;  /* 0x000000280000780c */ /* 0x000fe20003fa4270 */
[----:B------:R-:W-:Y:S03]  /*34a0*/  BSSY B0, `(.L_x_65) ;  /* 0x0000009000007945 */ /* 0x000fe60003800000 */
[----:B------:R-:W-:-:S04]  /*34b0*/  FMUL R12, R12, R89 ;  /* 0x000000590c0c7220 */ /* 0x000fc80000400000 */
[----:B------:R-:W-:-:S05]  /*34c0*/  FFMA R12, R75, R90, R12 ;  /* 0x0000005a4b0c7223 */ /* 0x000fca000000000c */
[----:B------:R-:W-:-:S05]  /*34d0*/  F2FP.F16.F32.PACK_AB R12, RZ, R12 ;  /* 0x0000000cff0c723e */ /* 0x000fca00000000ff */
[----:B------:R1:W-:Y:S01]  /*34e0*/  @P0 STG.E.U16 desc[UR12][R18.64+0x42], R12 ;  /* 0x0000420c12000986 */ /* 0x0003e2000c10150c */
[----:B------:R-:W-:Y:S02]  /*34f0*/  ISETP.GT.AND P0, PT, R88, RZ, P5 ;  /* 0x000000ff5800720c */ /* 0x000fe40002f04270 */
[----:B-1----:R-:W-:-:S11]  /*3500*/  P2R R12, PR, RZ, 0x20 ;  /* 0x00000020ff0c7803 */ /* 0x002fd60000000000 */
[----:B------:R-:W-:Y:S05]  /*3510*/  @!P0 BRA `(.L_x_66) ;  /* 0x0000000000048947 */ /* 0x000fea0003800000 */
[----:B------:R1:W5:Y:S02]  /*3520*/  LDG.E.LTC128B.U16 R102, desc[UR12][R2.64+0x50] ;  /* 0x0000500c02667981 */ /* 0x000364000c1e1520 */
.L_x_66:
[----:B------:R-:W-:Y:S05]  /*3530*/  BSYNC B0 ;  /* 0x0000000000007941 */ /* 0x000fea0003800000 */
.L_x_65:
        /* <DEDUP_REMOVED lines=11> */
.L_x_68:
[----:B------:R-:W-:Y:S05]  /*35f0*/  BSYNC B0 ;  /* 0x0000000000007941 */ /* 0x000fea0003800000 */
.L_x_67:
        /* <DEDUP_REMOVED lines=9> */
.L_x_70:
[----:B------:R-:W-:Y:S05]  /*3690*/  BSYNC B0 ;  /* 0x0000000000007941 */ /* 0x000fea0003800000 */
.L_x_69:
        /* <DEDUP_REMOVED lines=9> */
.L_x_72:
[----:B------:R-:W-:Y:S05]  /*3730*/  BSYNC B0 ;  /* 0x0000000000007941 */ /* 0x000fea0003800000 */
.L_x_71:
[----:B-----5:R-:W-:Y:S01]  /*3740*/  HADD2.F32 R12, -RZ, R102.H0_H0 ;  /* 0x20000066ff0c7230 */ /* 0x020fe20000004100 */
[----:B------:R-:W-:Y:S01]  /*3750*/  ISETP.GT.AND P3, PT, R0, 0x30, PT ;  /* 0x000000300000780c */ /* 0x000fe20003f64270 */
[----:B------:R-:W-:Y:S03]  /*3760*/  BSSY B0, `(.L_x_73) ;  /* 0x0000008000007945 */ /* 0x000fe60003800000 */
[----:B------:R-:W-:-:S04]  /*3770*/  FMUL R12, R12, R89 ;  /* 0x000000590c0c7220 */ /* 0x000fc80000400000 */
[----:B------:R-:W-:-:S05]  /*3780*/  FFMA R12, R79, R90, R12 ;  /* 0x0000005a4f0c7223 */ /* 0x000fca000000000c */
[----:B------:R-:W-:-:S05]  /*3790*/  F2FP.F16.F32.PACK_AB R12, RZ, R12 ;  /* 0x0000000cff0c723e */ /* 0x000fca00000000ff */
[----:B------:R0:W-:Y:S01]  /*37a0*/  @P0 STG.E.U16 desc[UR12][R18.64+0x52], R12 ;  /* 0x0000520c12000986 */ /* 0x0001e2000c10150c */
[----:B------:R-:W-:-:S13]  /*37b0*/  ISETP.GT.AND P0, PT, R88, RZ, P3 ;  /* 0x000000ff5800720c */ /* 0x000fda0001f04270 */
[----:B0-----:R-:W-:Y:S05]  /*37c0*/  @!P0 BRA `(.L_x_74) ;  /* 0x0000000000048947 */ /* 0x001fea0003800000 */
[----:B------:R0:W5:Y:S02]  /*37d0*/  LDG.E.LTC128B.U16 R102, desc[UR12][R2.64+0x60] ;  /* 0x0000600c02667981 */ /* 0x000164000c1e1520 */
.L_x_74:
[----:B------:R-:W-:Y:S05]  /*37e0*/  BSYNC B0 ;  /* 0x0000000000007941 */ /* 0x000fea0003800000 */
.L_x_73:
        /* <DEDUP_REMOVED lines=10> */
.L_x_76:
[----:B------:R-:W-:Y:S05]  /*3890*/  BSYNC B0 ;  /* 0x0000000000007941 */ /* 0x000fea0003800000 */
.L_x_75:
        /* <DEDUP_REMOVED lines=9> */
.L_x_78:
[----:B------:R-:W-:Y:S05]  /*3930*/  BSYNC B0 ;  /* 0x0000000000007941 */ /* 0x000fea0003800000 */
.L_x_77:
        /* <DEDUP_REMOVED lines=9> */
.L_x_80:
[----:B------:R-:W-:Y:S05]  /*39d0*/  BSYNC B0 ;  /* 0x0000000000007941 */ /* 0x000fea0003800000 */
.L_x_79:
        /* <DEDUP_REMOVED lines=10> */
.L_x_82:
[----:B------:R-:W-:Y:S05]  /*3a80*/  BSYNC B0 ;  /* 0x0000000000007941 */ /* 0x000fea0003800000 */
.L_x_81:
[----:B-----5:R-:W-:Y:S01]  /*3a90*/  HADD2.F32 R12, -RZ, R102.H0_H0 ;  /* 0x20000066ff0c7230 */ /* 0x020fe20000004100 */
[----:B------:R-:W-:Y:S04]  /*3aa0*/  BSSY B0, `(.L_x_83) ;  /* 0x000000f000007945 */ /* 0x000fe80003800000 */
[----:B------:R-:W-:-:S04]  /*3ab0*/  FMUL R13, R12, R89 ;  /* 0x000000590c0d7220 */ /* 0x000fc80000400000 */
[----:B------:R-:W-:-:S05]  /*3ac0*/  FFMA R13, R84, R90, R13 ;  /* 0x0000005a540d7223 */ /* 0x000fca000000000d */
[----:B------:R-:W-:-:S05]  /*3ad0*/  F2FP.F16.F32.PACK_AB R13, RZ, R13 ;  /* 0x0000000dff0d723e */ /* 0x000fca00000000ff */
[----:B------:R1:W-:Y:S01]  /*3ae0*/  @P0 STG.E.U16 desc[UR12][R4.64+0x70], R13 ;  /* 0x0000700d04000986 */ /* 0x0003e2000c10150c */
[----:B------:R-:W-:-:S05]  /*3af0*/  IADD3 R20, P0, R57, R18, RZ ;  /* 0x0000001239147210 */ /* 0x000fca0007f1e0ff */
[----:B------:R-:W-:Y:S01]  /*3b00*/  IMAD.X R21, R97, 0x1, R19, P0 ;  /* 0x0000000161157824 */ /* 0x000fe200000e0613 */
[----:B------:R-:W-:-:S05]  /*3b10*/  IADD3 R62, P0, R57, R18, RZ ;  /* 0x00000012393e7210 */ /* 0x000fca0007f1e0ff */
[----:B------:R-:W-:Y:S01]  /*3b20*/  IMAD.X R63, R97, 0x1, R19, P0 ;  /* 0x00000001613f7824 */ /* 0x000fe200000e0613 */
[----:B------:R-:W-:-:S05]  /*3b30*/  IADD3 R12, P0, R57, R4, RZ ;  /* 0x00000004390c7210 */ /* 0x000fca0007f1e0ff */
[----:B-1----:R-:W-:Y:S01]  /*3b40*/  IMAD.X R13, R97, 0x1, R5, P0 ;  /* 0x00000001610d7824 */ /* 0x002fe200000e0605 */
[----:B------:R-:W-:-:S04]  /*3b50*/  ISETP.GT.AND P0, PT, R0, 0x39, PT ;  /* 0x000000390000780c */ /* 0x000fc80003f04270 */
[----:B------:R-:W-:-:S13]  /*3b60*/  ISETP.GT.AND P4, PT, R88, RZ, P0 ;  /* 0x000000ff5800720c */ /* 0x000fda0000784270 */
[----:B------:R-:W-:Y:S05]  /*3b70*/  @!P4 BRA `(.L_x_84) ;  /* 0x000000000004c947 */ /* 0x000fea0003800000 */
[----:B------:R1:W5:Y:S02]  /*3b80*/  LDG.E.LTC128B.U16 R102, desc[UR12][R2.64+0x72] ;  /* 0x0000720c02667981 */ /* 0x000364000c1e1520 */
.L_x_84:
[----:B------:R-:W-:Y:S05]  /*3b90*/  BSYNC B0 ;  /* 0x0000000000007941 */ /* 0x000fea0003800000 */
.L_x_83:
        /* <DEDUP_REMOVED lines=9> */
.L_x_86:
[----:B------:R-:W-:Y:S05]  /*3c30*/  BSYNC B0 ;  /* 0x0000000000007941 */ /* 0x000fea0003800000 */
.L_x_85:
[----:B-----5:R-:W-:Y:S01]  /*3c40*/  HADD2.F32 R0, -RZ, R102.H0_H0 ;  /* 0x20000066ff007230 */ /* 0x020fe20000004100 */
[----:B------:R-:W-:Y:S04]  /*3c50*/  BSSY B0, `(.L_x_87) ;  /* 0x0000008000007945 */ /* 0x000fe80003800000 */
[----:B-1-34-:R-:W-:-:S04]  /*3c60*/  FMUL R3, R0, R89 ;  /* 0x0000005900037220 */ /* 0x01afc80000400000 */
[----:B------:R-:W-:-:S05]  /*3c70*/  FFMA R3, R86, R90, R3 ;  /* 0x0000005a56037223 */ /* 0x000fca0000000003 */
[----:B------:R-:W-:-:S05]  /*3c80*/  F2FP.F16.F32.PACK_AB R3, RZ, R3 ;  /* 0x00000003ff03723e */ /* 0x000fca00000000ff */
[----:B------:R1:W-:Y:S01]  /*3c90*/  @P4 STG.E.U16 desc[UR12][R18.64+0x70], R3 ;  /* 0x0000700312004986 */ /* 0x0003e2000c10150c */
[----:B------:R-:W-:-:S13]  /*3ca0*/  ISETP.GT.AND P4, PT, R88, 0x8, P0 ;  /* 0x000000085800780c */ /* 0x000fda0000784270 */
[----:B-1----:R-:W-:Y:S05]  /*3cb0*/  @!P4 BRA `(.L_x_88) ;  /* 0x000000000004c947 */ /* 0x002fea0003800000 */
[----:B------:R1:W5:Y:S02]  /*3cc0*/  LDG.E.LTC128B.U16 R102, desc[UR12][R16.64+0x72] ;  /* 0x0000720c10667981 */ /* 0x000364000c1e1520 */
.L_x_88:
[----:B------:R-:W-:Y:S05]  /*3cd0*/  BSYNC B0 ;  /* 0x0000000000007941 */ /* 0x000fea0003800000 */
.L_x_87:
[----:B-----5:R-:W-:-:S05]  /*3ce0*/  HADD2.F32 R0, -RZ, R102.H0_H0 ;  /* 0x20000066ff007230 */ /* 0x020fca0000004100 */
[----:B------:R-:W-:-:S04]  /*3cf0*/  FMUL R0, R0, R89 ;  /* 0x0000005900007220 */ /* 0x000fc80000400000 */
[----:B------:R-:W-:-:S05]  /*3d00*/  FFMA R0, R87, R90, R0 ;  /* 0x0000005a57007223 */ /* 0x000fca0000000000 */
[----:B------:R-:W-:-:S04]  /*3d10*/  F2FP.F16.F32.PACK_AB R0, RZ, R0 ;  /* 0x00000000ff00723e */ /* 0x000fc800000000ff */
[----:B------:R-:W-:-:S05]  /*3d20*/  PRMT R2, R0, 0x7610, R2 ;  /* 0x0000761000027816 */ /* 0x000fca0000000002 */
[----:B------:R3:W-:Y:S01]  /*3d30*/  @P4 STG.E.U16 desc[UR12][R18.64+0x72], R2 ;  /* 0x0000720212004986 */ /* 0x0007e2000c10150c */
[----:B------:R-:W-:-:S13]  /*3d40*/  ISETP.GT.AND P4, PT, R88, 0x40, P6 ;  /* 0x000000405800780c */ /* 0x000fda0003784270 */
[----:B------:R-:W4:Y:S01]  /*3d50*/  @P4 LDG.E.LTC128B.U16 R102, desc[UR12][R22.64] ;  /* 0x0000000c16664981 */ /* 0x000f22000c1e1520 */
[----:B------:R-:W-:Y:S01]  /*3d60*/  BSSY B0, `(.L_x_89) ;  /* 0x000000a000007945 */ /* 0x000fe20003800000 */
[----:B----4-:R-:W-:-:S05]  /*3d70*/  HADD2.F32 R0, -RZ, R102.H0_H0 ;  /* 0x20000066ff007230 */ /* 0x010fca0000004100 */
[----:B------:R-:W-:-:S04]  /*3d80*/  FMUL R3, R0, R89 ;  /* 0x0000005900037220 */ /* 0x000fc80000400000 */
[----:B------:R-:W-:-:S05]  /*3d90*/  FFMA R3, R24, R90, R3 ;  /* 0x0000005a18037223 */ /* 0x000fca0000000003 */
[----:B------:R-:W-:-:S05]  /*3da0*/  F2FP.F16.F32.PACK_AB R3, RZ, R3 ;  /* 0x00000003ff03723e */ /* 0x000fca00000000ff */
[----:B------:R3:W-:Y:S01]  /*3db0*/  @P4 STG.E.U16 desc[UR12][R12.64], R3 ;  /* 0x000000030c004986 */ /* 0x0007e2000c10150c */
[----:B------:R-:W-:-:S04]  /*3dc0*/  ISETP.NE.AND P4, PT, R100, RZ, PT ;  /* 0x000000ff6400720c */ /* 0x000fc80003f85270 */
[----:B------:R-:W-:-:S13]  /*3dd0*/  ISETP.GT.AND P4, PT, R88, 0x40, P4 ;  /* 0x000000405800780c */ /* 0x000fda0002784270 */
[----:B---3--:R-:W-:Y:S05]  /*3de0*/  @!P4 BRA `(.L_x_90) ;  /* 0x000000000004c947 */ /* 0x008fea0003800000 */
[----:B------:R3:W5:Y:S02]  /*3df0*/  LDG.E.LTC128B.U16 R102, desc[UR12][R14.64+0x2] ;  /* 0x0000020c0e667981 */ /* 0x000764000c1e1520 */
.L_x_90:
[----:B------:R-:W-:Y:S05]  /*3e00*/  BSYNC B0 ;  /* 0x0000000000007941 */ /* 0x000fea0003800000 */
.L_x_89:
[----:B-----5:R-:W-:Y:S01]  /*3e10*/  HADD2.F32 R0, -RZ, R102.H0_H0 ;  /* 0x20000066ff007230 */ /* 0x020fe20000004100 */
[----:B------:R-:W-:Y:S01]  /*3e20*/  ISETP.GT.AND P6, PT, R88, 0x48, P6 ;  /* 0x000000485800780c */ /* 0x000fe200037c4270 */
[----:B------:R-:W-:Y:S01]  /*3e30*/  @P4 IMAD.MOV.U32 R2, RZ, RZ, R12 ;  /* 0x000000ffff024224 */ /* 0x000fe200078e000c */
[----:B------:R-:W-:Y:S01]  /*3e40*/  BSSY B0, `(.L_x_91) ;  /* 0x0000008000007945 */ /* 0x000fe20003800000 */
[----:B------:R-:W-:Y:S02]  /*3e50*/  @P4 IMAD.MOV.U32 R3, RZ, RZ, R13 ;  /* 0x000000ffff034224 */ /* 0x000fe400078e000d */
[----:B------:R-:W-:-:S04]  /*3e60*/  FMUL R0, R0, R89 ;  /* 0x0000005900007220 */ /* 0x000fc80000400000 */
[----:B------:R-:W-:-:S05]  /*3e70*/  FFMA R0, R25, R90, R0 ;  /* 0x0000005a19007223 */ /* 0x000fca0000000000 */
[----:B------:R-:W-:-:S05]  /*3e80*/  F2FP.F16.F32.PACK_AB R0, RZ, R0 ;  /* 0x00000000ff00723e */ /* 0x000fca00000000ff */
[----:B------:R4:W-:Y:S01]  /*3e90*/  @P4 STG.E.U16 desc[UR12][R2.64+0x2], R0 ;  /* 0x0000020002004986 */ /* 0x0009e2000c10150c */
[----:B------:R-:W-:Y:S05]  /*3ea0*/  @!P6 BRA `(.L_x_92) ;  /* 0x000000000004e947 */ /* 0x000fea0003800000 */
[----:B------:R0:W5:Y:S02]  /*3eb0*/  LDG.E.LTC128B.U16 R102, desc[UR12][R10.64] ;  /* 0x0000000c0a667981 */ /* 0x000164000c1e1520 */
.L_x_92:
[----:B------:R-:W-:Y:S05]  /*3ec0*/  BSYNC B0 ;  /* 0x0000000000007941 */ /* 0x000fea0003800000 */
.L_x_91:
[----:B----45:R-:W-:Y:S01]  /*3ed0*/  HADD2.F32 R0, -RZ, R102.H0_H0 ;  /* 0x20000066ff007230 */ /* 0x030fe20000004100 */
[----:B------:R-:W-:Y:S01]  /*3ee0*/  ISETP.NE.AND P4, PT, R100, RZ, PT ;  /* 0x000000ff6400720c */ /* 0x000fe20003f85270 */
[----:B------:R-:W-:Y:S03]  /*3ef0*/  BSSY B0, `(.L_x_93) ;  /* 0x0000008000007945 */ /* 0x000fe60003800000 */
[----:B------:R-:W-:Y:S01]  /*3f00*/  FMUL R3, R0, R89 ;  /* 0x0000005900037220 */ /* 0x000fe20000400000 */
[----:B------:R-:W-:-:S03]  /*3f10*/  ISETP.GT.AND P4, PT, R88, 0x48, P4 ;  /* 0x000000485800780c */ /* 0x000fc60002784270 */
[----:B------:R-:W-:-:S05]  /*3f20*/  FFMA R3, R26, R90, R3 ;  /* 0x0000005a1a037223 */ /* 0x000fca0000000003 */
[----:B------:R-:W-:-:S05]  /*3f30*/  F2FP.F16.F32.PACK_AB R3, RZ, R3 ;  /* 0x00000003ff03723e */ /* 0x000fca00000000ff */
[----:B------:R4:W-:Y:S01]  /*3f40*/  @P6 STG.E.U16 desc[UR12][R20.64], R3 ;  /* 0x0000000314006986 */ /* 0x0009e2000c10150c */
[----:B------:R-:W-:Y:S05]  /*3f50*/  @!P4 BRA `(.L_x_94) ;  /* 0x000000000004c947 */ /* 0x000fea0003800000 */
[----:B------:R0:W5:Y:S02]  /*3f60*/  LDG.E.LTC128B.U16 R102, desc[UR12][R8.64+0x2] ;  /* 0x0000020c08667981 */ /* 0x000164000c1e1520 */
.L_x_94:
[----:B------:R-:W-:Y:S05]  /*3f70*/  BSYNC B0 ;  /* 0x0000000000007941 */ /* 0x000fea0003800000 */
.L_x_93:
[----:B-----5:R-:W-:Y:S01]  /*3f80*/  HADD2.F32 R0, -RZ, R102.H0_H0 ;  /* 0x20000066ff007230 */ /* 0x020fe20000004100 */
[----:B------:R-:W-:Y:S01]  /*3f90*/  ISETP.NE.AND P6, PT, R58, RZ, PT ;  /* 0x000000ff3a00720c */ /* 0x000fe20003fc5270 */
[----:B------:R-:W-:Y:S03]  /*3fa0*/  BSSY B0, `(.L_x_95) ;  /* 0x0000008000007945 */ /* 0x000fe60003800000 */
[----:B------:R-:W-:-:S04]  /*3fb0*/  FMUL R0, R0, R89 ;  /* 0x0000005900007220 */ /* 0x000fc80000400000 */
[----:B------:R-:W-:-:S05]  /*3fc0*/  FFMA R0, R27, R90, R0 ;  /* 0x0000005a1b007223 */ /* 0x000fca0000000000 */
[----:B------:R-:W-:-:S05]  /*3fd0*/  F2FP.F16.F32.PACK_AB R0, RZ, R0 ;  /* 0x00000000ff00723e */ /* 0x000fca00000000ff */
[----:B------:R0:W-:Y:S01]  /*3fe0*/  @P4 STG.E.U16 desc[UR12][R62.64+0x2], R0 ;  /* 0x000002003e004986 */ /* 0x0001e2000c10150c */
[----:B------:R-:W-:-:S13]  /*3ff0*/  ISETP.GT.AND P4, PT, R88, 0x40, P6 ;  /* 0x000000405800780c */ /* 0x000fda0003784270 */
[----:B0-----:R-:W-:Y:S05]  /*4000*/  @!P4 BRA `(.L_x_96) ;  /* 0x000000000004c947 */ /* 0x001fea0003800000 */
[----:B------:R0:W5:Y:S02]  /*4010*/  LDG.E.LTC128B.U16 R102, desc[UR12][R14.64+0x10] ;  /* 0x0000100c0e667981 */ /* 0x000164000c1e1520 */
.L_x_96:
[----:B------:R-:W-:Y:S05]  /*4020*/  BSYNC B0 ;  /* 0x0000000000007941 */ /* 0x000fea0003800000 */
.L_x_95:
[----:B-----5:R-:W-:Y:S01]  /*4030*/  HADD2.F32 R0, -RZ, R102.H0_H0 ;  /* 0x20000066ff007230 */ /* 0x020fe20000004100 */
[----:B------:R-:W-:Y:S01]  /*4040*/  ISETP.NE.AND P6, PT, R60, RZ, PT ;  /* 0x000000ff3c00720c */ /* 0x000fe20003fc5270 */
[----:B------:R-:W-:Y:S01]  /*4050*/  @P4 IMAD.MOV.U32 R2, RZ, RZ, R12 ;  /* 0x000000ffff024224 */ /* 0x000fe200078e000c */
[----:B------:R-:W-:Y:S02]  /*4060*/  BSSY B0, `(.L_x_97) ;  /* 0x000000a000007945 */ /* 0x000fe40003800000 */
[----:B----4-:R-:W-:-:S04]  /*4070*/  FMUL R3, R0, R89 ;  /* 0x0000005900037220 */ /* 0x010fc80000400000 */
[----:B------:R-:W-:-:S05]  /*4080*/  FFMA R3, R28, R90, R3 ;  /* 0x0000005a1c037223 */ /* 0x000fca0000000003 */
[----:B------:R-:W-:-:S04]  /*4090*/  F2FP.F16.F32.PACK_AB R3, RZ, R3 ;  /* 0x00000003ff03723e */ /* 0x000fc800000000ff */
[----:B------:R-:W-:Y:S01]  /*40a0*/  PRMT R0, R3, 0x7610, R0 ;  /* 0x0000761003007816 */ /* 0x000fe20000000000 */
[----:B------:R-:W-:-:S05]  /*40b0*/  @P4 IMAD.MOV.U32 R3, RZ, RZ, R13 ;  /* 0x000000ffff034224 */ /* 0x000fca00078e000d */
[----:B------:R4:W-:Y:S01]  /*40c0*/  @P4 STG.E.U16 desc[UR12][R2.64+0x10], R0 ;  /* 0x0000100002004986 */ /* 0x0009e2000c10150c */
[----:B------:R-:W-:-:S13]  /*40d0*/  ISETP.GT.AND P4, PT, R88, 0x40, P6 ;  /* 0x000000405800780c */ /* 0x000fda0003784270 */
[----:B----4-:R-:W-:Y:S05]  /*40e0*/  @!P4 BRA `(.L_x_98) ;  /* 0x000000000004c947 */ /* 0x010fea0003800000 */
[----:B------:R4:W5:Y:S02]  /*40f0*/  LDG.E.LTC128B.U16 R102, desc[UR12][R14.64+0x12] ;  /* 0x0000120c0e667981 */ /* 0x000964000c1e1520 */
.L_x_98:
[----:B------:R-:W-:Y:S05]  /*4100*/  BSYNC B0 ;  /* 0x0000000000007941 */ /* 0x000fea0003800000 */
.L_x_97:
[----:B-----5:R-:W-:Y:S01]  /*4110*/  HADD2.F32 R0, -RZ, R102.H0_H0 ;  /* 0x20000066ff007230 */ /* 0x020fe20000004100 */
[----:B------:R-:W-:Y:S01]  /*4120*/  BSSY B0, `(.L_x_99) ;  /* 0x000000b000007945 */ /* 0x000fe20003800000 */
[----:B------:R-:W-:Y:S02]  /*4130*/  @P4 IMAD.MOV.U32 R2, RZ, RZ, R12 ;  /* 0x000000ffff024224 */ /* 0x000fe400078e000c */
[----:B------:R-:W-:Y:S02]  /*4140*/  @P4 IMAD.MOV.U32 R3, RZ, RZ, R13 ;  /* 0x000000ffff034224 */ /* 0x000fe400078e000d */
[----:B------:R-:W-:-:S04]  /*4150*/  FMUL R0, R0, R89 ;  /* 0x0000005900007220 */ /* 0x000fc80000400000 */
[----:B------:R-:W-:-:S05]  /*4160*/  FFMA R0, R29, R90, R0 ;  /* 0x0000005a1d007223 */ /* 0x000fca0000000000 */
[----:B------:R-:W-:-:S05]  /*4170*/  F2FP.F16.F32.PACK_AB R0, RZ, R0 ;  /* 0x00000000ff00723e */ /* 0x000fca00000000ff */
[----:B------:R0:W-:Y:S01]  /*4180*/  @P4 STG.E.U16 desc[UR12][R2.64+0x12], R0 ;  /* 0x0000120002004986 */ /* 0x0001e2000c10150c */
[----:B------:R-:W-:-:S04]  /*4190*/  ISETP.NE.AND P4, PT, R58, RZ, PT ;  /* 0x000000ff3a00720c */ /* 0x000fc80003f85270 */
[----:B------:R-:W-:-:S13]  /*41a0*/  ISETP.GT.AND P4, PT, R88, 0x48, P4 ;  /* 0x000000485800780c */ /* 0x000fda0002784270 */
[----:B0-----:R-:W-:Y:S05]  /*41b0*/  @!P4 BRA `(.L_x_100) ;  /* 0x000000000004c947 */ /* 0x001fea0003800000 */
[----:B------:R0:W5:Y:S02]  /*41c0*/  LDG.E.LTC128B.U16 R102, desc[UR12][R8.64+0x10] ;  /* 0x0000100c08667981 */ /* 0x000164000c1e1520 */
.L_x_100:
[----:B------:R-:W-:Y:S05]  /*41d0*/  BSYNC B0 ;  /* 0x0000000000007941 */ /* 0x000fea0003800000 */
.L_x_99:
        /* <DEDUP_REMOVED lines=9> */
.L_x_102:
[----:B------:R-:W-:Y:S05]  /*4270*/  BSYNC B0 ;  /* 0x0000000000007941 */ /* 0x000fea0003800000 */
.L_x_101:
[----:B-----5:R-:W-:Y:S01]  /*4280*/  HADD2.F32 R0, -RZ, R102.H0_H0 ;  /* 0x20000066ff007230 */ /* 0x020fe20000004100 */
[----:B------:R-:W-:Y:S01]  /*4290*/  ISETP.NE.AND P6, PT, R92, RZ, PT ;  /* 0x000000ff5c00720c */ /* 0x000fe20003fc5270 */
[----:B------:R-:W-:Y:S01]  /*42a0*/  @P4 IMAD.MOV.U32 R2, RZ, RZ, R6 ;  /* 0x000000ffff024224 */ /* 0x000fe200078e0006 */
[----:B------:R-:W-:Y:S01]  /*42b0*/  BSSY B0, `(.L_x_103) ;  /* 0x0000009000007945 */ /* 0x000fe20003800000 */
[----:B------:R-:W-:Y:S02]  /*42c0*/  @P4 IMAD.MOV.U32 R3, RZ, RZ, R7 ;  /* 0x000000ffff034224 */ /* 0x000fe400078e0007 */
[----:B------:R-:W-:-:S04]  /*42d0*/  FMUL R0, R0, R89 ;  /* 0x0000005900007220 */ /* 0x000fc80000400000 */
[----:B------:R-:W-:-:S05]  /*42e0*/  FFMA R0, R31, R90, R0 ;  /* 0x0000005a1f007223 */ /* 0x000fca0000000000 */
[----:B------:R-:W-:-:S05]  /*42f0*/  F2FP.F16.F32.PACK_AB R0, RZ, R0 ;  /* 0x00000000ff00723e */ /* 0x000fca00000000ff */
[----:B------:R0:W-:Y:S01]  /*4300*/  @P4 STG.E.U16 desc[UR12][R2.64+0x12], R0 ;  /* 0x0000120002004986 */ /* 0x0001e2000c10150c */
[----:B------:R-:W-:-:S13]  /*4310*/  ISETP.GT.AND P4, PT, R88, 0x40, P6 ;  /* 0x000000405800780c */ /* 0x000fda0003784270 */
[----:B0-----:R-:W-:Y:S05]  /*4320*/  @!P4 BRA `(.L_x_104) ;  /* 0x000000000004c947 */ /* 0x001fea0003800000 */
[----:B------:R0:W5:Y:S02]  /*4330*/  LDG.E.LTC128B.U16 R102, desc[UR12][R14.64+0x20] ;  /* 0x0000200c0e667981 */ /* 0x000164000c1e1520 */
.L_x_104:
[----:B------:R-:W-:Y:S05]  /*4340*/  BSYNC B0 ;  /* 0x0000000000007941 */ /* 0x000fea0003800000 */
.L_x_103:
[----:B-----5:R-:W-:Y:S01]  /*4350*/  HADD2.F32 R0, -RZ, R102.H0_H0 ;  /* 0x20000066ff007230 */ /* 0x020fe20000004100 */
[----:B------:R-:W-:Y:S01]  /*4360*/  ISETP.NE.AND P6, PT, R64, RZ, PT ;  /* 0x000000ff4000720c */ /* 0x000fe20003fc5270 */
[----:B------:R-:W-:Y:S01]  /*4370*/  @P4 IMAD.MOV.U32 R2, RZ, RZ, R12 ;  /* 0x000000ffff024224 */ /* 0x000fe200078e000c */
[----:B------:R-:W-:Y:S02]  /*4380*/  BSSY B0, `(.L_x_105) ;  /* 0x000000a000007945 */ /* 0x000fe40003800000 */
[----:B------:R-:W-:-:S04]  /*4390*/  FMUL R3, R0, R89 ;  /* 0x0000005900037220 */ /* 0x000fc80000400000 */
[----:B------:R-:W-:-:S05]  /*43a0*/  FFMA R3, R32, R90, R3 ;  /* 0x0000005a20037223 */ /* 0x000fca0000000003 */
[----:B------:R-:W-:-:S04]  /*43b0*/  F2FP.F16.F32.PACK_AB R3, RZ, R3 ;  /* 0x00000003ff03723e */ /* 0x000fc800000000ff */
[----:B------:R-:W-:Y:S01]  /*43c0*/  PRMT R0, R3, 0x7610, R0 ;  /* 0x0000761003007816 */ /* 0x000fe20000000000 */
[----:B------:R-:W-:-:S05]  /*43d0*/  @P4 IMAD.MOV.U32 R3, RZ, RZ, R13 ;  /* 0x000000ffff034224 */ /* 0x000fca00078e000d */
[----:B------:R0:W-:Y:S01]  /*43e0*/  @P4 STG.E.U16 desc[UR12][R2.64+0x20], R0 ;  /* 0x0000200002004986 */ /* 0x0001e2000c10150c */
[----:B------:R-:W-:-:S13]  /*43f0*/  ISETP.GT.AND P4, PT, R88, 0x40, P6 ;  /* 0x000000405800780c */ /* 0x000fda0003784270 */
[----:B0-----:R-:W-:Y:S05]  /*4400*/  @!P4 BRA `(.L_x_106) ;  /* 0x000000000004c947 */ /* 0x001fea0003800000 */
[----:B------:R0:W5:Y:S02]  /*4410*/  LDG.E.LTC128B.U16 R102, desc[UR12][R14.64+0x22] ;  /* 0x0000220c0e667981 */ /* 0x000164000c1e1520 */
.L_x_106:
[----:B------:R-:W-:Y:S05]  /*4420*/  BSYNC B0 ;  /* 0x0000000000007941 */ /* 0x000fea0003800000 */
.L_x_105:
        /* <DEDUP_REMOVED lines=12> */
.L_x_108:
[----:B------:R-:W-:Y:S05]  /*44f0*/  BSYNC B0 ;  /* 0x0000000000007941 */ /* 0x000fea0003800000 */
.L_x_107:
[----:B-----5:R-:W-:Y:S01]  /*4500*/  HADD2.F32 R0, -RZ, R102.H0_H0 ;  /* 0x20000066ff007230 */ /* 0x020fe20000004100 */
[----:B------:R-:W-:Y:S01]  /*4510*/  BSSY B0, `(.L_x_109) ;  /* 0x000000b000007945 */ /* 0x000fe20003800000 */
[----:B------:R-:W-:-:S03]  /*4520*/  @P4 IMAD.MOV.U32 R2, RZ, RZ, R6 ;  /* 0x000000ffff024224 */ /* 0x000fc600078e0006 */
        /* <DEDUP_REMOVED lines=9> */
.L_x_110:
[----:B------:R-:W-:Y:S05]  /*45c0*/  BSYNC B0 ;  /* 0x0000000000007941 */ /* 0x000fea0003800000 */
.L_x_109:
        /* <DEDUP_REMOVED lines=12> */
.L_x_112:
[----:B------:R-:W-:Y:S05]  /*4690*/  BSYNC B0 ;  /* 0x0000000000007941 */ /* 0x000fea0003800000 */
.L_x_111:
        /* <DEDUP_REMOVED lines=13> */
.L_x_114:
[----:B------:R-:W-:Y:S05]  /*4770*/  BSYNC B0 ;  /* 0x0000000000007941 */ /* 0x000fea0003800000 */
.L_x_113:
        /* <DEDUP_REMOVED lines=12> */
.L_x_116:
[----:B------:R-:W-:Y:S05]  /*4840*/  BSYNC B0 ;  /* 0x0000000000007941 */ /* 0x000fea0003800000 */
.L_x_115:
        /* <DEDUP_REMOVED lines=12> */
.L_x_118:
[----:B------:R-:W-:Y:S05]  /*4910*/  BSYNC B0 ;  /* 0x0000000000007941 */ /* 0x000fea0003800000 */
.L_x_117:
        /* <DEDUP_REMOVED lines=12> */
.L_x_120:
[----:B------:R-:W-:Y:S05]  /*49e0*/  BSYNC B0 ;  /* 0x0000000000007941 */ /* 0x000fea0003800000 */
.L_x_119:
        /* <DEDUP_REMOVED lines=13> */
.L_x_122:
[----:B------:R-:W-:Y:S05]  /*4ac0*/  BSYNC B0 ;  /* 0x0000000000007941 */ /* 0x000fea0003800000 */
.L_x_121:
        /* <DEDUP_REMOVED lines=12> */
.L_x_124:
[----:B------:R-:W-:Y:S05]  /*4b90*/  BSYNC B0 ;  /* 0x0000000000007941 */ /* 0x000fea0003800000 */
.L_x_123:
        /* <DEDUP_REMOVED lines=12> */
.L_x_126:
[----:B------:R-:W-:Y:S05]  /*4c60*/  BSYNC B0 ;  /* 0x0000000000007941 */ /* 0x000fea0003800000 */
.L_x_125:
        /* <DEDUP_REMOVED lines=11> */
.L_x_128:
[----:B------:R-:W-:Y:S05]  /*4d20*/  BSYNC B0 ;  /* 0x0000000000007941 */ /* 0x000fea0003800000 */
.L_x_127:
        /* <DEDUP_REMOVED lines=13> */
.L_x_130:
[----:B------:R-:W-:Y:S05]  /*4e00*/  BSYNC B0 ;  /* 0x0000000000007941 */ /* 0x000fea0003800000 */
.L_x_129:
        /* <DEDUP_REMOVED lines=11> */
.L_x_132:
[----:B------:R-:W-:Y:S05]  /*4ec0*/  BSYNC B0 ;  /* 0x0000000000007941 */ /* 0x000fea0003800000 */
.L_x_131:
[----:B0----5:R-:W-:Y:S01]  /*4ed0*/  HADD2.F32 R0, -RZ, R102.H0_H0 ;  /* 0x20000066ff007230 */ /* 0x021fe20000004100 */
[----:B------:R-:W-:Y:S01]  /*4ee0*/  ISETP.GT.AND P4, PT, R88, 0x48, P6 ;  /* 0x000000485800780c */ /* 0x000fe20003784270 */
        /* <DEDUP_REMOVED lines=8> */
[----:B------:R-:W-:Y:S05]  /*4f70*/  @!P4 BRA `(.L_x_134) ;  /* 0x000000000004c947 */ /* 0x000fea0003800000 */
[----:B------:R0:W5:Y:S02]  /*4f80*/  LDG.E.LTC128B.U16 R102, desc[UR12][R8.64+0x52] ;  /* 0x0000520c08667981 */ /* 0x000164000c1e1520 */
.L_x_134:
[----:B------:R-:W-:Y:S05]  /*4f90*/  BSYNC B0 ;  /* 0x0000000000007941 */ /* 0x000fea0003800000 */
.L_x_133:
[----:B0----5:R-:W-:Y:S01]  /*4fa0*/  HADD2.F32 R0, -RZ, R102.H0_H0 ;  /* 0x20000066ff007230 */ /* 0x021fe20000004100 */
        /* <DEDUP_REMOVED lines=10> */
.L_x_136:
[----:B------:R-:W-:Y:S05]  /*5050*/  BSYNC B0 ;  /* 0x0000000000007941 */ /* 0x000fea0003800000 */
.L_x_135:
        /* <DEDUP_REMOVED lines=12> */
.L_x_138:
[----:B------:R-:W-:Y:S05]  /*5120*/  BSYNC B0 ;  /* 0x0000000000007941 */ /* 0x000fea0003800000 */
.L_x_137:
        /* <DEDUP_REMOVED lines=11> */
.L_x_140:
[----:B------:R-:W-:Y:S05]  /*51e0*/  BSYNC B0 ;  /* 0x0000000000007941 */ /* 0x000fea0003800000 */
.L_x_139:
        /* <DEDUP_REMOVED lines=12> */
.L_x_142:
[----:B------:R-:W-:Y:S05]  /*52b0*/  BSYNC B0 ;  /* 0x0000000000007941 */ /* 0x000fea0003800000 */
.L_x_141:
        /* <DEDUP_REMOVED lines=11> */
.L_x_144:
[----:B------:R-:W-:Y:S05]  /*5370*/  BSYNC B0 ;  /* 0x0000000000007941 */ /* 0x000fea0003800000 */
.L_x_143:
        /* <DEDUP_REMOVED lines=12> */
.L_x_146:
[----:B------:R-:W-:Y:S05]  /*5440*/  BSYNC B0 ;  /* 0x0000000000007941 */ /* 0x000fea0003800000 */
.L_x_145:
[----:B0----5:R-:W-:Y:S01]  /*5450*/  HADD2.F32 R0, -RZ, R102.H0_H0 ;  /* 0x20000066ff007230 */ /* 0x021fe20000004100 */
[----:B------:R-:W-:Y:S01]  /*5460*/  ISETP.GT.AND P1, PT, R88, 0x48, P1 ;  /* 0x000000485800780c */ /* 0x000fe20000f24270 */
[----:B------:R-:W-:Y:S03]  /*5470*/  BSSY B0, `(.L_x_147) ;  /* 0x0000007000007945 */ /* 0x000fe60003800000 */
[----:B------:R-:W-:-:S04]  /*5480*/  FMUL R0, R0, R89 ;  /* 0x0000005900007220 */ /* 0x000fc80000400000 */
[----:B------:R-:W-:-:S05]  /*5490*/  FFMA R0, R53, R90, R0 ;  /* 0x0000005a35007223 */ /* 0x000fca0000000000 */
[----:B------:R-:W-:-:S05]  /*54a0*/  F2FP.F16.F32.PACK_AB R0, RZ, R0 ;  /* 0x00000000ff00723e */ /* 0x000fca00000000ff */
[----:B------:R0:W-:Y:S01]  /*54b0*/  @P2 STG.E.U16 desc[UR12][R12.64+0x72], R0 ;  /* 0x000072000c002986 */ /* 0x0001e2000c10150c */
[----:B------:R-:W-:Y:S05]  /*54c0*/  @!P1 BRA `(.L_x_148) ;  /* 0x0000000000049947 */ /* 0x000fea0003800000 */
[----:B------:R0:W5:Y:S02]  /*54d0*/  LDG.E.LTC128B.U16 R102, desc[UR12][R8.64+0x70] ;  /* 0x0000700c08667981 */ /* 0x000164000c1e1520 */
.L_x_148:
[----:B------:R-:W-:Y:S05]  /*54e0*/  BSYNC B0 ;  /* 0x0000000000007941 */ /* 0x000fea0003800000 */
.L_x_147:
        /* <DEDUP_REMOVED lines=12> */
.L_x_150:
[----:B------:R-:W-:Y:S05]  /*55b0*/  BSYNC B0 ;  /* 0x0000000000007941 */ /* 0x000fea0003800000 */
.L_x_149:
[----:B-----5:R-:W-:-:S05]  /*55c0*/  HADD2.F32 R102, -RZ, R102.H0_H0 ;  /* 0x20000066ff667230 */ /* 0x020fca0000004100 */
[----:B------:R-:W-:-:S04]  /*55d0*/  FMUL R102, R102, R89 ;  /* 0x0000005966667220 */ /* 0x000fc80000400000 */
[----:B------:R-:W-:Y:S01]  /*55e0*/  FFMA R102, R55, R90, R102 ;  /* 0x0000005a37667223 */ /* 0x000fe20000000066 */
[----:B------:R-:W-:Y:S06]  /*55f0*/  @!P0 EXIT ;  /* 0x000000000000894d */ /* 0x000fec0003800000 */
[----:B------:R-:W-:-:S05]  /*5600*/  F2FP.F16.F32.PACK_AB R102, RZ, R102 ;  /* 0x00000066ff66723e */ /* 0x000fca00000000ff */
[----:B------:R-:W-:Y:S01]  /*5610*/  STG.E.U16 desc[UR12][R6.64+0x72], R102 ;  /* 0x0000726606007986 */ /* 0x000fe2000c10150c */
[----:B------:R-:W-:Y:S05]  /*5620*/  EXIT ;  /* 0x000000000000794d */ /* 0x000fea0003800000 */
.L_x_28:
[----:B------:R-:W-:Y:S01]  /*5630*/  ULDC.64 UR4, c[0x0][0x650] ;  /* 0x0001940000047ab9 */ /* 0x000fe20000000a00 */
[----:B------:R-:W-:Y:S01]  /*5640*/  ISETP.GT.AND P2, PT, R0, 0x1, PT ;  /* 0x000000010000780c */ /* 0x000fe20003f44270 */
[-C--:B--2---:R-:W-:Y:S01]  /*5650*/  FMUL R56, R56, R90.reuse ;  /* 0x0000005a38387220 */ /* 0x084fe20000400000 */
[----:B------:R-:W-:Y:S01]  /*5660*/  LEA R6, P1, R16, UR4, 0x1 ;  /* 0x0000000410067c11 */ /* 0x000fe2000f8208ff */
[C---:B------:R-:W-:Y:S02]  /*5670*/  IMAD.SHL.U32 R11, R18.reuse, 0x2, RZ ;  /* 0x00000002120b7824 */ /* 0x040fe400078e00ff */
[-C--:B------:R-:W-:Y:S01]  /*5680*/  FMUL R57, R57, R90.reuse ;  /* 0x0000005a39397220 */ /* 0x080fe20000400000 */
[----:B------:R-:W-:Y:S01]  /*5690*/  SHF.L.U64.HI R99, R18, 0x1, R99 ;  /* 0x0000000112637819 */ /* 0x000fe20000010263 */
[-C--:B------:R-:W-:Y:S01]  /*56a0*/  FMUL R58, R58, R90.reuse ;  /* 0x0000005a3a3a7220 */ /* 0x080fe20000400000 */
[----:B------:R-:W-:Y:S01]  /*56b0*/  LEA.HI.X R7, R16, UR5, R3, 0x1, P1 ;  /* 0x0000000510077c11 */ /* 0x000fe200088f0c03 */
[-C--:B------:R-:W-:Y:S01]  /*56c0*/  FMUL R59, R59, R90.reuse ;  /* 0x0000005a3b3b7220 */ /* 0x080fe20000400000 */
[----:B------:R-:W-:Y:S01]  /*56d0*/  ISETP.GT.AND P1, PT, R88, RZ, P2 ;  /* 0x000000ff5800720c */ /* 0x000fe20001724270 */
[----:B------:R-:W-:Y:S01]  /*56e0*/  FMUL R60, R60, R90 ;  /* 0x0000005a3c3c7220 */ /* 0x000fe20000400000 */
[----:B------:R-:W-:Y:S01]  /*56f0*/  F2FP.F16.F32.PACK_AB R56, RZ, R56 ;  /* 0x00000038ff38723e */ /* 0x000fe200000000ff */
[----:B------:R-:W-:Y:S01]  /*5700*/  FMUL R61, R61, R90 ;  /* 0x0000005a3d3d7220 */ /* 0x000fe20000400000 */
[----:B------:R-:W-:Y:S01]  /*5710*/  F2FP.F16.F32.PACK_AB R57, RZ, R57 ;  /* 0x00000039ff39723e */ /* 0x000fe200000000ff */
[----:B------:R-:W-:Y:S01]  /*5720*/  IMAD.SHL.U32 R9, R94, 0x2, RZ ;  /* 0x000000025e097824 */ /* 0x000fe200078e00ff */
[----:B------:R-:W-:Y:S01]  /*5730*/  ISETP.GT.AND P5, PT, R0, 0x8, PT ;  /* 0x000000080000780c */ /* 0x000fe20003fa4270 */
[----:B------:R-:W-:Y:S01]  /*5740*/  @P0 STG.E.U16 desc[UR12][R6.64], R56 ;  /* 0x0000003806000986 */ /* 0x000fe2000c10150c */
[----:B------:R-:W-:Y:S01]  /*5750*/  IADD3 R4, P0, R11, R6, RZ ;  /* 0x000000060b047210 */ /* 0x000fe20007f1e0ff */
[-C--:B------:R-:W-:Y:S01]  /*5760*/  FMUL R62, R62, R90.reuse ;  /* 0x0000005a3e3e7220 */ /* 0x080fe20000400000 */
[----:B------:R-:W-:Y:S01]  /*5770*/  ISETP.GT.AND P4, PT, R0, 0x9, PT ;  /* 0x000000090000780c */ /* 0x000fe20003f84270 */
[----:B------:R-:W-:Y:S01]  /*5780*/  FMUL R63, R63, R90 ;  /* 0x0000005a3f3f7220 */ /* 0x000fe20000400000 */
[C---:B------:R-:W-:Y:S01]  /*5790*/  ISETP.GT.AND P3, PT, R88.reuse, 0x8, P6 ;  /* 0x000000085800780c */ /* 0x040fe20003764270 */
[----:B------:R-:W-:Y:S01]  /*57a0*/  @P1 IMAD.MOV.U32 R2, RZ, RZ, R6 ;  /* 0x000000ffff021224 */ /* 0x000fe200078e0006 */
[C---:B------:R-:W-:Y:S01]  /*57b0*/  ISETP.GT.AND P2, PT, R88.reuse, 0x8, P2 ;  /* 0x000000085800780c */ /* 0x040fe20001744270 */
[--C-:B------:R-:W-:Y:S01]  /*57c0*/  @P1 IMAD.MOV.U32 R3, RZ, RZ, R7.reuse ;  /* 0x000000ffff031224 */ /* 0x100fe200078e0007 */
[----:B------:R-:W-:Y:S01]  /*57d0*/  F2FP.F16.F32.PACK_AB R58, RZ, R58 ;  /* 0x0000003aff3a723e */ /* 0x000fe200000000ff */
[----:B------:R-:W-:Y:S01]  /*57e0*/  IMAD.X R5, R99, 0x1, R7, P0 ;  /* 0x0000000163057824 */ /* 0x000fe200000e0607 */
[----:B------:R-:W-:Y:S01]  /*57f0*/  ISETP.GT.AND P0, PT, R88, RZ, P5 ;  /* 0x000000ff5800720c */ /* 0x000fe20002f04270 */
[-C--:B------:R-:W-:Y:S01]  /*5800*/  FMUL R64, R64, R90.reuse ;  /* 0x0000005a40407220 */ /* 0x080fe20000400000 */
[----:B------:R0:W-:Y:S01]  /*5810*/  @P1 STG.E.U16 desc[UR12][R2.64+0x2], R57 ;  /* 0x0000023902001986 */ /* 0x0001e2000c10150c */
[----:B------:R-:W-:Y:S01]  /*5820*/  ISETP.GT.AND P1, PT, R88, RZ, P4 ;  /* 0x000000ff5800720c */ /* 0x000fe20002724270 */
[-C--:B------:R-:W-:Y:S01]  /*5830*/  FMUL R65, R65, R90.reuse ;  /* 0x0000005a41417220 */ /* 0x080fe20000400000 */
[----:B------:R-:W-:Y:S01]  /*5840*/  F2FP.F16.F32.PACK_AB R59, RZ, R59 ;  /* 0x0000003bff3b723e */ /* 0x000fe200000000ff */
[----:B------:R-:W-:Y:S01]  /*5850*/  FMUL R66, R66, R90 ;  /* 0x0000005a42427220 */ /* 0x000fe20000400000 */
[----:B------:R-:W-:Y:S01]  /*5860*/  F2FP.F16.F32.PACK_AB R60, RZ, R60 ;  /* 0x0000003cff3c723e */ /* 0x000fe200000000ff */
[----:B------:R-:W-:Y:S01]  /*5870*/  @P3 STG.E.U16 desc[UR12][R4.64], R58 ;  /* 0x0000003a04003986 */ /* 0x000fe2000c10150c */
[----:B------:R-:W-:Y:S01]  /*5880*/  F2FP.F16.F32.PACK_AB R61, RZ, R61 ;  /* 0x0000003dff3d723e */ /* 0x000fe200000000ff */
[-C--:B------:R-:W-:Y:S01]  /*5890*/  FMUL R67, R67, R90.reuse ;  /* 0x0000005a43437220 */ /* 0x080fe20000400000 */
[----:B------:R-:W-:Y:S01]  /*58a0*/  SHF.L.U64.HI R97, R94, 0x1, R97 ;  /* 0x000000015e617819 */ /* 0x000fe20000010261 */
[----:B------:R-:W-:Y:S01]  /*58b0*/  @P2 STG.E.U16 desc[UR12][R4.64+0x2], R59 ;  /* 0x0000023b04002986 */ /* 0x000fe2000c10150c */
[----:B------:R-:W-:Y:S01]  /*58c0*/  ISETP.GT.AND P2, PT, R88, 0x8, P5 ;  /* 0x000000085800780c */ /* 0x000fe20002f44270 */
[----:B------:R-:W-:Y:S01]  /*58d0*/  FMUL R68, R68, R90 ;  /* 0x0000005a44447220 */ /* 0x000fe20000400000 */
[----:B------:R-:W-:Y:S01]  /*58e0*/  ISETP.GT.AND P3, PT, R0, 0x10, PT ;  /* 0x000000100000780c */ /* 0x000fe20003f64270 */
[----:B------:R-:W-:Y:S01]  /*58f0*/  @P0 STG.E.U16 desc[UR12][R6.64+0x10], R60 ;  /* 0x0000103c06000986 */ /* 0x000fe2000c10150c */
[----:B------:R-:W-:Y:S01]  /*5900*/  F2FP.F16.F32.PACK_AB R62, RZ, R62 ;  /* 0x0000003eff3e723e */ /* 0x000fe200000000ff */
[----:B------:R-:W-:Y:S01]  /*5910*/  FMUL R69, R69, R90 ;  /* 0x0000005a45457220 */ /* 0x000fe20000400000 */
[----:B------:R-:W-:Y:S01]  /*5920*/  F2FP.F16.F32.PACK_AB R63, RZ, R63 ;  /* 0x0000003fff3f723e */ /* 0x000fe200000000ff */
[----:B------:R-:W-:Y:S01]  /*5930*/  @P1 STG.E.U16 desc[UR12][R6.64+0x12], R61 ;  /* 0x0000123d06001986 */ /* 0x000fe2000c10150c */
[----:B0-----:R-:W-:Y:S01]  /*5940*/  IADD3 R2, P0, P1, R9, R6, R11 ;  /* 0x0000000609027210 */ /* 0x001fe2000791e00b */
[----:B------:R-:W-:Y:S01]  /*5950*/  FMUL R70, R70, R90 ;  /* 0x0000005a46467220 */ /* 0x000fe20000400000 */
[----:B------:R-:W-:Y:S01]  /*5960*/  F2FP.F16.F32.PACK_AB R64, RZ, R64 ;  /* 0x00000040ff40723e */ /* 0x000fe200000000ff */
[-C--:B------:R-:W-:Y:S01]  /*5970*/  FMUL R71, R71, R90.reuse ;  /* 0x0000005a47477220 */ /* 0x080fe20000400000 */
[----:B------:R-:W-:Y:S01]  /*5980*/  IADD3.X R3, R97, R7, R99, P0, P1 ;  /* 0x0000000761037210 */ /* 0x000fe200007e2463 */
[----:B------:R-:W-:Y:S01]  /*5990*/  @P2 STG.E.U16 desc[UR12][R4.64+0x10], R62 ;  /* 0x0000103e04002986 */ /* 0x000fe2000c10150c */
[----:B------:R-:W-:Y:S01]  /*59a0*/  ISETP.GT.AND P1, PT, R88, 0x8, P4 ;  /* 0x000000085800780c */ /* 0x000fe20002724270 */
[-C--:B------:R-:W-:Y:S01]  /*59b0*/  FMUL R72, R72, R90.reuse ;  /* 0x0000005a48487220 */ /* 0x080fe20000400000 */
[----:B------:R-:W-:Y:S01]  /*59c0*/  ISETP.GT.AND P0, PT, R88, RZ, P3 ;  /* 0x000000ff5800720c */ /* 0x000fe20001f04270 */
[-C--:B------:R-:W-:Y:S01]  /*59d0*/  FMUL R73, R73, R90.reuse ;  /* 0x0000005a49497220 */ /* 0x080fe20000400000 */
[----:B------:R-:W-:Y:S01]  /*59e0*/  ISETP.GT.AND P2, PT, R0, 0x11, PT ;  /* 0x000000110000780c */ /* 0x000fe20003f44270 */
[-C--:B------:R-:W-:Y:S01]  /*59f0*/  FMUL R74, R74, R90.reuse ;  /* 0x0000005a4a4a7220 */ /* 0x080fe20000400000 */
[----:B------:R-:W-:Y:S01]  /*5a00*/  F2FP.F16.F32.PACK_AB R65, RZ, R65 ;  /* 0x00000041ff41723e */ /* 0x000fe200000000ff */
[----:B------:R-:W-:Y:S01]  /*5a10*/  FMUL R75, R75, R90 ;  /* 0x0000005a4b4b7220 */ /* 0x000fe20000400000 */
[----:B------:R-:W-:Y:S01]  /*5a20*/  F2FP.F16.F32.PACK_AB R66, RZ, R66 ;  /* 0x00000042ff42723e */ /* 0x000fe200000000ff */
[-C--:B------:R-:W-:Y:S01]  /*5a30*/  FMUL R76, R76, R90.reuse ;  /* 0x0000005a4c4c7220 */ /* 0x080fe20000400000 */
[----:B------:R-:W-:Y:S01]  /*5a40*/  F2FP.F16.F32.PACK_AB R67, RZ, R67 ;  /* 0x00000043ff43723e */ /* 0x000fe200000000ff */
[----:B------:R-:W-:Y:S01]  /*5a50*/  FMUL R77, R77, R90 ;  /* 0x0000005a4d4d7220 */ /* 0x000fe20000400000 */
[----:B------:R-:W-:Y:S01]  /*5a60*/  F2FP.F16.F32.PACK_AB R68, RZ, R68 ;  /* 0x00000044ff44723e */ /* 0x000fe200000000ff */
[----:B------:R-:W-:Y:S01]  /*5a70*/  @P1 STG.E.U16 desc[UR12][R4.64+0x12], R63 ;  /* 0x0000123f04001986 */ /* 0x000fe2000c10150c */
[----:B------:R-:W-:Y:S01]  /*5a80*/  ISETP.GT.AND P1, PT, R0, 0x19, PT ;  /* 0x000000190000780c */ /* 0x000fe20003f24270 */
[-C--:B------:R-:W-:Y:S01]  /*5a90*/  FMUL R78, R78, R90.reuse ;  /* 0x0000005a4e4e7220 */ /* 0x080fe20000400000 */
[----:B------:R-:W-:Y:S01]  /*5aa0*/  F2FP.F16.F32.PACK_AB R69, RZ, R69 ;  /* 0x00000045ff45723e */ /* 0x000fe200000000ff */
[----:B------:R-:W-:Y:S01]  /*5ab0*/  @P0 STG.E.U16 desc[UR12][R6.64+0x20], R64 ;  /* 0x0000204006000986 */ /* 0x000fe2000c10150c */
[----:B------:R-:W-:Y:S01]  /*5ac0*/  ISETP.GT.AND P0, PT, R88, RZ, P2 ;  /* 0x000000ff5800720c */ /* 0x000fe20001704270 */
[----:B------:R-:W-:Y:S01]  /*5ad0*/  FMUL R79, R79, R90 ;  /* 0x0000005a4f4f7220 */ /* 0x000fe20000400000 */
[----:B------:R-:W-:Y:S01]  /*5ae0*/  F2FP.F16.F32.PACK_AB R70, RZ, R70 ;  /* 0x00000046ff46723e */ /* 0x000fe200000000ff */
        /* <DEDUP_REMOVED lines=10> */
[----:B------:R-:W-:Y:S01]  /*5b90*/  @P0 STG.E.U16 desc[UR12][R6.64+0x22], R65 ;  /* 0x0000224106000986 */ /* 0x000fe2000c10150c */
[----:B------:R-:W-:Y:S01]  /*5ba0*/  ISETP.GT.AND P0, PT, R88, 0x8, P3 ;  /* 0x000000085800780c */ /* 0x000fe20001f04270 */
[-C--:B------:R-:W-:Y:S01]  /*5bb0*/  FMUL R85, R85, R90.reuse ;  /* 0x0000005a55557220 */ /* 0x080fe20000400000 */
[----:B------:R-:W-:Y:S01]  /*5bc0*/  ISETP.GT.AND P5, PT, R0, 0x28, PT ;  /* 0x000000280000780c */ /* 0x000fe20003fa4270 */
        /* <DEDUP_REMOVED lines=8> */
[-C--:B------:R-:W-:Y:S01]  /*5c50*/  FMUL R26, R26, R90.reuse ;  /* 0x0000005a1a1a7220 */ /* 0x080fe20000400000 */
[----:B------:R-:W-:Y:S01]  /*5c60*/  ISETP.GT.AND P4, PT, R0, 0x30, PT ;  /* 0x000000300000780c */ /* 0x000fe20003f84270 */
[----:B------:R-:W-:Y:S01]  /*5c70*/  @P0 STG.E.U16 desc[UR12][R4.64+0x20], R66 ;  /* 0x0000204204000986 */ /* 0x000fe2000c10150c */
[----:B------:R-:W-:Y:S01]  /*5c80*/  ISETP.GT.AND P0, PT, R88, 0x8, P2 ;  /* 0x000000085800780c */ /* 0x000fe20001704270 */
[-C--:B------:R-:W-:Y:S01]  /*5c90*/  FMUL R27, R27, R90.reuse ;  /* 0x0000005a1b1b7220 */ /* 0x080fe20000400000 */
[----:B------:R-:W-:Y:S01]  /*5ca0*/  ISETP.GT.AND P2, PT, R0, 0x18, PT ;  /* 0x000000180000780c */ /* 0x000fe20003f44270 */
[----:B------:R-:W-:Y:S01]  /*5cb0*/  FMUL R28, R28, R90 ;  /* 0x0000005a1c1c7220 */ /* 0x000fe20000400000 */
[----:B------:R-:W-:Y:S01]  /*5cc0*/  F2FP.F16.F32.PACK_AB R80, RZ, R80 ;  /* 0x00000050ff50723e */ /* 0x000fe200000000ff */
        /* <DEDUP_REMOVED lines=8> */
[----:B------:R-:W-:Y:S01]  /*5d50*/  @P0 STG.E.U16 desc[UR12][R4.64+0x22], R67 ;  /* 0x0000224304000986 */ /* 0x000fe2000c10150c */
[----:B------:R-:W-:Y:S01]  /*5d60*/  ISETP.GT.AND P0, PT, R88, RZ, P2 ;  /* 0x000000ff5800720c */ /* 0x000fe20001704270 */
[----:B------:R-:W-:Y:S01]  /*5d70*/  FMUL R33, R33, R90 ;  /* 0x0000005a21217220 */ /* 0x000fe20000400000 */
[----:B------:R-:W-:Y:S01]  /*5d80*/  F2FP.F16.F32.PACK_AB R84, RZ, R84 ;  /* 0x00000054ff54723e */ /* 0x000fe200000000ff */
[-C--:B------:R-:W-:Y:S01]  /*5d90*/  FMUL R34, R34, R90.reuse ;  /* 0x0000005a22227220 */ /* 0x080fe20000400000 */
[----:B------:R-:W-:Y:S01]  /*5da0*/  P2R R14, PR, RZ, 0x20 ;  /* 0x00000020ff0e7803 */ /* 0x000fe20000000000 */
        /* <DEDUP_REMOVED lines=9> */
[----:B------:R-:W-:Y:S01]  /*5e40*/  ISETP.GT.AND P0, PT, R88, RZ, P1 ;  /* 0x000000ff5800720c */ /* 0x000fe20000f04270 */
        /* <DEDUP_REMOVED lines=13> */
[----:B------:R-:W-:Y:S01]  /*5f20*/  ISETP.GT.AND P0, PT, R88, 0x8, P2 ;  /* 0x000000085800780c */ /* 0x000fe20001704270 */
        /* <DEDUP_REMOVED lines=22> */
[----:B------:R-:W-:Y:S01]  /*6090*/  FMUL R55, R55, R90 ;  /* 0x0000005a37377220 */ /* 0x000fe20000400000 */
[----:B------:R-:W-:-:S02]  /*60a0*/  F2FP.F16.F32.PACK_AB R39, RZ, R39 ;  /* 0x00000027ff27723e */ /* 0x000fc400000000ff */
[----:B------:R-:W-:Y:S01]  /*60b0*/  F2FP.F16.F32.PACK_AB R40, RZ, R40 ;  /* 0x00000028ff28723e */ /* 0x000fe200000000ff */
[----:B------:R-:W-:Y:S01]  /*60c0*/  @P0 STG.E.U16 desc[UR12][R4.64+0x32], R71 ;  /* 0x0000324704000986 */ /* 0x000fe2000c10150c */
[----:B------:R-:W-:Y:S02]  /*60d0*/  ISETP.GT.AND P0, PT, R88, RZ, P2 ;  /* 0x000000ff5800720c */ /* 0x000fe40001704270 */
[----:B------:R-:W-:Y:S02]  /*60e0*/  F2FP.F16.F32.PACK_AB R41, RZ, R41 ;  /* 0x00000029ff29723e */ /* 0x000fe400000000ff */
[----:B------:R-:W-:Y:S02]  /*60f0*/  F2FP.F16.F32.PACK_AB R42, RZ, R42 ;  /* 0x0000002aff2a723e */ /* 0x000fe400000000ff */
[----:B------:R-:W-:Y:S02]  /*6100*/  F2FP.F16.F32.PACK_AB R43, RZ, R43 ;  /* 0x0000002bff2b723e */ /* 0x000fe400000000ff */
[----:B------:R-:W-:-:S02]  /*6110*/  F2FP.F16.F32.PACK_AB R44, RZ, R44 ;  /* 0x0000002cff2c723e */ /* 0x000fc400000000ff */
[----:B------:R-:W-:Y:S02]  /*6120*/  F2FP.F16.F32.PACK_AB R45, RZ, R45 ;  /* 0x0000002dff2d723e */ /* 0x000fe400000000ff */
[----:B------:R-:W-:Y:S01]  /*6130*/  F2FP.F16.F32.PACK_AB R46, RZ, R46 ;  /* 0x0000002eff2e723e */ /* 0x000fe200000000ff */
[----:B------:R-:W-:Y:S01]  /*6140*/  @P0 STG.E.U16 desc[UR12][R6.64+0x40], R72 ;  /* 0x0000404806000986 */ /* 0x000fe2000c10150c */
[----:B------:R-:W-:Y:S02]  /*6150*/  ISETP.GT.AND P0, PT, R88, RZ, P1 ;  /* 0x000000ff5800720c */ /* 0x000fe40000f04270 */
[----:B------:R-:W-:Y:S02]  /*6160*/  F2FP.F16.F32.PACK_AB R47, RZ, R47 ;  /* 0x0000002fff2f723e */ /* 0x000fe400000000ff */
[----:B------:R-:W-:Y:S02]  /*6170*/  F2FP.F16.F32.PACK_AB R48, RZ, R48 ;  /* 0x00000030ff30723e */ /* 0x000fe400000000ff */
[----:B------:R-:W-:-:S02]  /*6180*/  F2FP.F16.F32.PACK_AB R49, RZ, R49 ;  /* 0x00000031ff31723e */ /* 0x000fc400000000ff */
[----:B------:R-:W-:Y:S02]  /*6190*/  F2FP.F16.F32.PACK_AB R50, RZ, R50 ;  /* 0x00000032ff32723e */ /* 0x000fe400000000ff */
[----:B------:R-:W-:Y:S02]  /*61a0*/  F2FP.F16.F32.PACK_AB R51, RZ, R51 ;  /* 0x00000033ff33723e */ /* 0x000fe400000000ff */
[----:B------:R-:W-:Y:S01]  /*61b0*/  F2FP.F16.F32.PACK_AB R52, RZ, R52 ;  /* 0x00000034ff34723e */ /* 0x000fe200000000ff */
[----:B------:R-:W-:Y:S01]  /*61c0*/  @P0 STG.E.U16 desc[UR12][R6.64+0x42], R73 ;  /* 0x0000424906000986 */ /* 0x000fe2000c10150c */
[----:B------:R-:W-:Y:S02]  /*61d0*/  ISETP.GT.AND P0, PT, R88, 0x8, P2 ;  /* 0x000000085800780c */ /* 0x000fe40001704270 */
[----:B------:R-:W-:Y:S02]  /*61e0*/  ISETP.GT.AND P2, PT, R0, 0x38, PT ;  /* 0x000000380000780c */ /* 0x000fe40003f44270 */
[----:B------:R-:W-:-:S02]  /*61f0*/  F2FP.F16.F32.PACK_AB R53, RZ, R53 ;  /* 0x00000035ff35723e */ /* 0x000fc400000000ff */
[----:B------:R-:W-:-:S07]  /*6200*/  F2FP.F16.F32.PACK_AB R54, RZ, R54 ;  /* 0x00000036ff36723e */ /* 0x000fce00000000ff */
[----:B------:R-:W-:Y:S01]  /*6210*/  @P0 STG.E.U16 desc[UR12][R4.64+0x40], R74 ;  /* 0x0000404a04000986 */ /* 0x000fe2000c10150c */
[----:B------:R-:W-:-:S13]  /*6220*/  ISETP.GT.AND P0, PT, R88, 0x8, P1 ;  /* 0x000000085800780c */ /* 0x000fda0000f04270 */
[----:B------:R-:W-:Y:S01]  /*6230*/  @P0 STG.E.U16 desc[UR12][R4.64+0x42], R75 ;  /* 0x0000424b04000986 */ /* 0x000fe2000c10150c */
[----:B------:R-:W-:-:S13]  /*6240*/  ISETP.GT.AND P0, PT, R88, RZ, P5 ;  /* 0x000000ff5800720c */ /* 0x000fda0002f04270 */
[----:B------:R-:W-:Y:S01]  /*6250*/  @P0 STG.E.U16 desc[UR12][R6.64+0x50], R76 ;  /* 0x0000504c06000986 */ /* 0x000fe2000c10150c */
[----:B------:R-:W-:-:S04]  /*6260*/  ISETP.GT.AND P0, PT, R0, 0x29, PT ;  /* 0x000000290000780c */ /* 0x000fc80003f04270 */
[----:B------:R-:W-:-:S13]  /*6270*/  ISETP.GT.AND P1, PT, R88, RZ, P0 ;  /* 0x000000ff5800720c */ /* 0x000fda0000724270 */
[----:B------:R-:W-:Y:S01]  /*6280*/  @P1 STG.E.U16 desc[UR12][R6.64+0x52], R77 ;  /* 0x0000524d06001986 */ /* 0x000fe2000c10150c */
[----:B------:R-:W-:-:S13]  /*6290*/  ISETP.GT.AND P1, PT, R88, 0x8, P5 ;  /* 0x000000085800780c */ /* 0x000fda0002f24270 */
[----:B------:R-:W-:Y:S01]  /*62a0*/  @P1 STG.E.U16 desc[UR12][R4.64+0x50], R78 ;  /* 0x0000504e04001986 */ /* 0x000fe2000c10150c */
[----:B------:R-:W-:-:S13]  /*62b0*/  ISETP.GT.AND P1, PT, R88, 0x8, P0 ;  /* 0x000000085800780c */ /* 0x000fda0000724270 */
[----:B------:R-:W-:Y:S01]  /*62c0*/  @P1 STG.E.U16 desc[UR12][R4.64+0x52], R79 ;  /* 0x0000524f04001986 */ /* 0x000fe2000c10150c */
[----:B------:R-:W-:-:S13]  /*62d0*/  ISETP.GT.AND P1, PT, R88, RZ, P4 ;  /* 0x000000ff5800720c */ /* 0x000fda0002724270 */
[----:B------:R-:W-:Y:S01]  /*62e0*/  @P1 STG.E.U16 desc[UR12][R6.64+0x60], R80 ;  /* 0x0000605006001986 */ /* 0x000fe2000c10150c */
[----:B------:R-:W-:-:S13]  /*62f0*/  ISETP.GT.AND P1, PT, R88, RZ, P3 ;  /* 0x000000ff5800720c */ /* 0x000fda0001f24270 */
[----:B------:R-:W-:Y:S01]  /*6300*/  @P1 STG.E.U16 desc[UR12][R6.64+0x62], R81 ;  /* 0x0000625106001986 */ /* 0x000fe2000c10150c */
[----:B------:R-:W-:-:S13]  /*6310*/  ISETP.GT.AND P1, PT, R88, 0x8, P4 ;  /* 0x000000085800780c */ /* 0x000fda0002724270 */
[----:B------:R-:W-:Y:S01]  /*6320*/  @P1 STG.E.U16 desc[UR12][R4.64+0x60], R82 ;  /* 0x0000605204001986 */ /* 0x000fe2000c10150c */
[----:B------:R-:W-:-:S13]  /*6330*/  ISETP.GT.AND P1, PT, R88, 0x8, P3 ;  /* 0x000000085800780c */ /* 0x000fda0001f24270 */
[----:B------:R-:W-:Y:S01]  /*6340*/  @P1 STG.E.U16 desc[UR12][R4.64+0x62], R83 ;  /* 0x0000625304001986 */ /* 0x000fe2000c10150c */
[----:B------:R-:W-:-:S05]  /*6350*/  IADD3 R10, P1, R9, R4, RZ ;  /* 0x00000004090a7210 */ /* 0x000fca0007f3e0ff */
[----:B------:R-:W-:Y:S01]  /*6360*/  IMAD.X R11, R97, 0x1, R5, P1 ;  /* 0x00000001610b7824 */ /* 0x000fe200008e0605 */
[----:B------:R-:W-:-:S13]  /*6370*/  ISETP.GT.AND P1, PT, R88, RZ, P2 ;  /* 0x000000ff5800720c */ /* 0x000fda0001724270 */
[----:B------:R-:W-:Y:S01]  /*6380*/  @P1 STG.E.U16 desc[UR12][R6.64+0x70], R84 ;  /* 0x0000705406001986 */ /* 0x000fe2000c10150c */
[----:B------:R-:W-:-:S05]  /*6390*/  IADD3 R12, P1, R9, R4, RZ ;  /* 0x00000004090c7210 */ /* 0x000fca0007f3e0ff */
[----:B------:R-:W-:Y:S01]  /*63a0*/  IMAD.X R13, R97, 0x1, R5, P1 ;  /* 0x00000001610d7824 */ /* 0x000fe200008e0605 */
[----:B------:R-:W-:-:S05]  /*63b0*/  IADD3 R8, P1, R9, R6, RZ ;  /* 0x0000000609087210 */ /* 0x000fca0007f3e0ff */
[----:B------:R-:W-:Y:S01]  /*63c0*/  IMAD.X R9, R97, 0x1, R7, P1 ;  /* 0x0000000161097824 */ /* 0x000fe200008e0607 */
[----:B------:R-:W-:-:S04]  /*63d0*/  ISETP.GT.AND P1, PT, R0, 0x39, PT ;  /* 0x000000390000780c */ /* 0x000fc80003f24270 */
[----:B------:R-:W-:-:S13]  /*63e0*/  ISETP.GT.AND P5, PT, R88, RZ, P1 ;  /* 0x000000ff5800720c */ /* 0x000fda0000fa4270 */
[----:B------:R-:W-:Y:S01]  /*63f0*/  @P5 STG.E.U16 desc[UR12][R6.64+0x72], R85 ;  /* 0x0000725506005986 */ /* 0x000fe2000c10150c */
[----:B------:R-:W-:-:S13]  /*6400*/  ISETP.GT.AND P5, PT, R88, 0x8, P2 ;  /* 0x000000085800780c */ /* 0x000fda00017a4270 */
[----:B------:R-:W-:Y:S01]  /*6410*/  @P5 STG.E.U16 desc[UR12][R4.64+0x70], R86 ;  /* 0x0000705604005986 */ /* 0x000fe2000c10150c */
[----:B------:R-:W-:-:S13]  /*6420*/  ISETP.GT.AND P5, PT, R88, 0x8, P1 ;  /* 0x000000085800780c */ /* 0x000fda0000fa4270 */
[----:B------:R0:W-:Y:S01]  /*6430*/  @P5 STG.E.U16 desc[UR12][R4.64+0x72], R87 ;  /* 0x0000725704005986 */ /* 0x0001e2000c10150c */
[C---:B------:R-:W-:Y:S02]  /*6440*/  ISETP.GT.AND P5, PT, R88.reuse, 0x40, P6 ;  /* 0x000000405800780c */ /* 0x040fe400037a4270 */
[----:B------:R-:W-:-:S11]  /*6450*/  ISETP.GT.AND P6, PT, R88, 0x48, P6 ;  /* 0x000000485800780c */ /* 0x000fd600037c4270 */
[----:B------:R-:W-:Y:S01]  /*6460*/  @P5 STG.E.U16 desc[UR12][R8.64], R24 ;  /* 0x0000001808005986 */ /* 0x000fe2000c10150c */
[----:B------:R-:W-:-:S04]  /*6470*/  ISETP.GT.AND P5, PT, R0, 0x1, PT ;  /* 0x000000010000780c */ /* 0x000fc80003fa4270 */
[----:B------:R-:W-:-:S13]  /*6480*/  ISETP.GT.AND P5, PT, R88, 0x40, P5 ;  /* 0x000000405800780c */ /* 0x000fda0002fa4270 */
[----:B0-----:R-:W-:Y:S02]  /*6490*/  @P5 IMAD.MOV.U32 R4, RZ, RZ, R8 ;  /* 0x000000ffff045224 */ /* 0x001fe400078e0008 */
[----:B------:R-:W-:-:S05]  /*64a0*/  @P5 IMAD.MOV.U32 R5, RZ, RZ, R9 ;  /* 0x000000ffff055224 */ /* 0x000fca00078e0009 */
[----:B------:R0:W-:Y:S01]  /*64b0*/  @P5 STG.E.U16 desc[UR12][R4.64+0x2], R25 ;  /* 0x0000021904005986 */ /* 0x0001e2000c10150c */
[----:B------:R-:W-:-:S03]  /*64c0*/  ISETP.NE.AND P5, PT, R14, RZ, PT ;  /* 0x000000ff0e00720c */ /* 0x000fc60003fa5270 */
[----:B------:R-:W-:Y:S01]  /*64d0*/  @P6 STG.E.U16 desc[UR12][R10.64], R26 ;  /* 0x0000001a0a006986 */ /* 0x000fe2000c10150c */
[----:B------:R-:W-:-:S04]  /*64e0*/  ISETP.GT.AND P6, PT, R0, 0x1, PT ;  /* 0x000000010000780c */ /* 0x000fc80003fc4270 */
[----:B------:R-:W-:-:S13]  /*64f0*/  ISETP.GT.AND P6, PT, R88, 0x48, P6 ;  /* 0x000000485800780c */ /* 0x000fda00037c4270 */
[----:B------:R-:W-:Y:S01]  /*6500*/  @P6 STG.E.U16 desc[UR12][R12.64+0x2], R27 ;  /* 0x0000021b0c006986 */ /* 0x000fe2000c10150c */
[----:B------:R-:W-:-:S04]  /*6510*/  ISETP.GT.AND P6, PT, R0, 0x8, PT ;  /* 0x000000080000780c */ /* 0x000fc80003fc4270 */
[----:B------:R-:W-:-:S13]  /*6520*/  ISETP.GT.AND P6, PT, R88, 0x40, P6 ;  /* 0x000000405800780c */ /* 0x000fda00037c4270 */
[----:B0-----:R-:W-:Y:S02]  /*6530*/  @P6 IMAD.MOV.U32 R4, RZ, RZ, R8 ;  /* 0x000000ffff046224 */ /* 0x001fe400078e0008 */
[----:B------:R-:W-:-:S05]  /*6540*/  @P6 IMAD.MOV.U32 R5, RZ, RZ, R9 ;  /* 0x000000ffff056224 */ /* 0x000fca00078e0009 */
[----:B------:R0:W-:Y:S01]  /*6550*/  @P6 STG.E.U16 desc[UR12][R4.64+0x10], R28 ;  /* 0x0000101c04006986 */ /* 0x0001e2000c10150c */
[----:B------:R-:W-:-:S04]  /*6560*/  ISETP.GT.AND P6, PT, R0, 0x9, PT ;  /* 0x000000090000780c */ /* 0x000fc80003fc4270 */
[----:B------:R-:W-:-:S13]  /*6570*/  ISETP.GT.AND P6, PT, R88, 0x40, P6 ;  /* 0x000000405800780c */ /* 0x000fda00037c4270 */
[----:B0-----:R-:W-:Y:S02]  /*6580*/  @P6 IMAD.MOV.U32 R4, RZ, RZ, R8 ;  /* 0x000000ffff046224 */ /* 0x001fe400078e0008 */
[----:B------:R-:W-:-:S05]  /*6590*/  @P6 IMAD.MOV.U32 R5, RZ, RZ, R9 ;  /* 0x000000ffff056224 */ /* 0x000fca00078e0009 */
[----:B------:R0:W-:Y:S01]  /*65a0*/  @P6 STG.E.U16 desc[UR12][R4.64+0x12], R29 ;  /* 0x0000121d04006986 */ /* 0x0001e2000c10150c */
[----:B------:R-:W-:-:S04]  /*65b0*/  ISETP.GT.AND P6, PT, R0, 0x8, PT ;  /* 0x000000080000780c */ /* 0x000fc80003fc4270 */
[----:B------:R-:W-:-:S13]  /*65c0*/  ISETP.GT.AND P6, PT, R88, 0x48, P6 ;  /* 0x000000485800780c */ /* 0x000fda00037c4270 */
        /* <DEDUP_REMOVED lines=52> */
[C---:B------:R-:W-:Y:S02]  /*6910*/  ISETP.GT.AND P6, PT, R88.reuse, 0x40, P5 ;  /* 0x000000405800780c */ /* 0x040fe40002fc4270 */
[----:B------:R-:W-:-:S11]  /*6920*/  ISETP.GT.AND P5, PT, R88, 0x48, P5 ;  /* 0x000000485800780c */ /* 0x000fd60002fa4270 */
[----:B0-----:R-:W-:Y:S02]  /*6930*/  @P6 IMAD.MOV.U32 R4, RZ, RZ, R8 ;  /* 0x000000ffff046224 */ /* 0x001fe400078e0008 */
[----:B------:R-:W-:-:S05]  /*6940*/  @P6 IMAD.MOV.U32 R5, RZ, RZ, R9 ;  /* 0x000000ffff056224 */ /* 0x000fca00078e0009 */
[----:B------:R0:W-:Y:S01]  /*6950*/  @P6 STG.E.U16 desc[UR12][R4.64+0x50], R44 ;  /* 0x0000502c04006986 */ /* 0x0001e2000c10150c */
[C---:B------:R-:W-:Y:S02]  /*6960*/  ISETP.GT.AND P6, PT, R88.reuse, 0x40, P0 ;  /* 0x000000405800780c */ /* 0x040fe400007c4270 */
[----:B------:R-:W-:-:S11]  /*6970*/  ISETP.GT.AND P0, PT, R88, 0x48, P0 ;  /* 0x000000485800780c */ /* 0x000fd60000704270 */
[----:B0-----:R-:W-:Y:S02]  /*6980*/  @P6 IMAD.MOV.U32 R4, RZ, RZ, R8 ;  /* 0x000000ffff046224 */ /* 0x001fe400078e0008 */
[----:B------:R-:W-:-:S05]  /*6990*/  @P6 IMAD.MOV.U32 R5, RZ, RZ, R9 ;  /* 0x000000ffff056224 */ /* 0x000fca00078e0009 */
[----:B------:R0:W-:Y:S01]  /*69a0*/  @P6 STG.E.U16 desc[UR12][R4.64+0x52], R45 ;  /* 0x0000522d04006986 */ /* 0x0001e2000c10150c */
[C---:B------:R-:W-:Y:S02]  /*69b0*/  ISETP.GT.AND P6, PT, R88.reuse, 0x40, P4 ;  /* 0x000000405800780c */ /* 0x040fe400027c4270 */
[C---:B------:R-:W-:Y:S01]  /*69c0*/  ISETP.GT.AND P4, PT, R88.reuse, 0x48, P4 ;  /* 0x000000485800780c */ /* 0x040fe20002784270 */
[----:B------:R-:W-:Y:S01]  /*69d0*/  @P5 STG.E.U16 desc[UR12][R2.64+0x50], R46 ;  /* 0x0000502e02005986 */ /* 0x000fe2000c10150c */
[C---:B------:R-:W-:Y:S02]  /*69e0*/  ISETP.GT.AND P5, PT, R88.reuse, 0x40, P1 ;  /* 0x000000405800780c */ /* 0x040fe40000fa4270 */
[C---:B------:R-:W-:Y:S01]  /*69f0*/  ISETP.GT.AND P1, PT, R88.reuse, 0x48, P1 ;  /* 0x000000485800780c */ /* 0x040fe20000f24270 */
[----:B------:R-:W-:Y:S01]  /*6a00*/  @P0 STG.E.U16 desc[UR12][R2.64+0x52], R47 ;  /* 0x0000522f02000986 */ /* 0x000fe2000c10150c */
[C---:B------:R-:W-:Y:S02]  /*6a10*/  ISETP.GT.AND P0, PT, R88.reuse, 0x40, P3 ;  /* 0x000000405800780c */ /* 0x040fe40001f04270 */
[----:B------:R-:W-:-:S03]  /*6a20*/  ISETP.GT.AND P3, PT, R88, 0x48, P3 ;  /* 0x000000485800780c */ /* 0x000fc60001f64270 */
[----:B0-----:R-:W-:Y:S02]  /*6a30*/  @P6 IMAD.MOV.U32 R4, RZ, RZ, R8 ;  /* 0x000000ffff046224 */ /* 0x001fe400078e0008 */
[----:B------:R-:W-:-:S05]  /*6a40*/  @P6 IMAD.MOV.U32 R5, RZ, RZ, R9 ;  /* 0x000000ffff056224 */ /* 0x000fca00078e0009 */
[----:B------:R0:W-:Y:S01]  /*6a50*/  @P6 STG.E.U16 desc[UR12][R4.64+0x60], R48 ;  /* 0x0000603004006986 */ /* 0x0001e2000c10150c */
[C---:B------:R-:W-:Y:S02]  /*6a60*/  ISETP.GT.AND P6, PT, R88.reuse, 0x40, P2 ;  /* 0x000000405800780c */ /* 0x040fe400017c4270 */
[----:B------:R-:W-:Y:S01]  /*6a70*/  ISETP.GT.AND P2, PT, R88, 0x48, P2 ;  /* 0x000000485800780c */ /* 0x000fe20001744270 */
[----:B0-----:R-:W-:Y:S02]  /*6a80*/  @P0 IMAD.MOV.U32 R4, RZ, RZ, R8 ;  /* 0x000000ffff040224 */ /* 0x001fe400078e0008 */
[----:B------:R-:W-:-:S05]  /*6a90*/  @P0 IMAD.MOV.U32 R5, RZ, RZ, R9 ;  /* 0x000000ffff050224 */ /* 0x000fca00078e0009 */
[----:B------:R0:W-:Y:S04]  /*6aa0*/  @P0 STG.E.U16 desc[UR12][R4.64+0x62], R49 ;  /* 0x0000623104000986 */ /* 0x0001e8000c10150c */
[----:B------:R1:W-:Y:S04]  /*6ab0*/  @P4 STG.E.U16 desc[UR12][R2.64+0x60], R50 ;  /* 0x0000603202004986 */ /* 0x0003e8000c10150c */
[----:B------:R1:W-:Y:S01]  /*6ac0*/  @P3 STG.E.U16 desc[UR12][R2.64+0x62], R51 ;  /* 0x0000623302003986 */ /* 0x0003e2000c10150c */
[----:B0-----:R-:W-:Y:S02]  /*6ad0*/  @P6 IMAD.MOV.U32 R4, RZ, RZ, R8 ;  /* 0x000000ffff046224 */ /* 0x001fe400078e0008 */
[----:B------:R-:W-:-:S05]  /*6ae0*/  @P6 IMAD.MOV.U32 R5, RZ, RZ, R9 ;  /* 0x000000ffff056224 */ /* 0x000fca00078e0009 */
[----:B------:R1:W-:Y:S04]  /*6af0*/  @P6 STG.E.U16 desc[UR12][R4.64+0x70], R52 ;  /* 0x0000703404006986 */ /* 0x0003e8000c10150c */
[----:B------:R1:W-:Y:S04]  /*6b00*/  @P5 STG.E.U16 desc[UR12][R8.64+0x72], R53 ;  /* 0x0000723508005986 */ /* 0x0003e8000c10150c */
[----:B------:R1:W-:Y:S01]  /*6b10*/  @P2 STG.E.U16 desc[UR12][R2.64+0x70], R54 ;  /* 0x0000703602002986 */ /* 0x0003e2000c10150c */
[----:B------:R-:W-:Y:S05]  /*6b20*/  @!P1 EXIT ;  /* 0x000000000000994d */ /* 0x000fea0003800000 */
[----:B------:R-:W-:-:S05]  /*6b30*/  F2FP.F16.F32.PACK_AB R55, RZ, R55 ;  /* 0x00000037ff37723e */ /* 0x000fca00000000ff */
[----:B------:R-:W-:Y:S01]  /*6b40*/  STG.E.U16 desc[UR12][R2.64+0x72], R55 ;  /* 0x0000723702007986 */ /* 0x000fe2000c10150c */
[----:B------:R-:W-:Y:S05]  /*6b50*/  EXIT ;  /* 0x000000000000794d */ /* 0x000fea0003800000 */
.L_x_14:
[----:B------:R-:W-:-:S13]  /*6b60*/  ISETP.NE.AND P0, PT, R11, RZ, PT ;  /* 0x000000ff0b00720c */ /* 0x000fda0003f05270 */
[----:B------:R-:W-:Y:S05]  /*6b70*/  @P0 EXIT ;  /* 0x000000000000094d */ /* 0x000fea0003800000 */
[----:B------:R-:W-:-:S13]  /*6b80*/  ELECT P0, URZ, PT ;  /* 0x00000000003f782f */ /* 0x000fda0003800000 */
[----:B------:R-:W-:Y:S05]  /*6b90*/  @!P0 BRA `(.L_x_151) ;  /* 0x0000000400e88947 */ /* 0x000fea0003800000 */
[----:B------:R-:W-:-:S13]  /*6ba0*/  ISETP.GE.AND P0, PT, R12, 0x1, PT ;  /* 0x000000010c00780c */ /* 0x000fda0003f06270 */
[----:B------:R-:W-:Y:S05]  /*6bb0*/  @!P0 BRA `(.L_x_151) ;  /* 0x0000000400e08947 */ /* 0x000fea0003800000 */
[----:B------:R-:W0:Y:S01]  /*6bc0*/  S2R R13, SR_CgaCtaId ;  /* 0x00000000000d7919 */ /* 0x000e220000008800 */
[----:B------:R-:W1:Y:S01]  /*6bd0*/  LDC.64 R10, c[0x0][0x4f8] ;  /* 0x00013e00ff0a7b82 */ /* 0x000e620000000a00 */
[----:B------:R-:W-:Y:S01]  /*6be0*/  ULDC.64 UR4, c[0x0][0x4c0] ;  /* 0x0001300000047ab9 */ /* 0x000fe20000000a00 */
[----:B------:R-:W-:Y:S01]  /*6bf0*/  LOP3.LUT P0, RZ, R5, 0x1f, RZ, 0xc0, !PT ;  /* 0x0000001f05ff7812 */ /* 0x000fe2000780c0ff */
[----:B------:R-:W-:Y:S01]  /*6c00*/  IMAD.SHL.U32 R12, R4, 0x80, RZ ;  /* 0x00000080040c7824 */ /* 0x000fe200078e00ff */
[----:B------:R-:W-:Y:S01]  /*6c10*/  ISETP.NE.AND P2, PT, R7, RZ, PT ;  /* 0x000000ff0700720c */ /* 0x000fe20003f45270 */
[----:B------:R-:W-:Y:S01]  /*6c20*/  IMAD.SHL.U32 R95, R95, 0x40, RZ ;  /* 0x000000405f5f7824 */ /* 0x000fe200078e00ff */
[----:B------:R-:W-:Y:S01]  /*6c30*/  ISETP.NE.OR P0, PT, R7, RZ, !P0 ;  /* 0x000000ff0700720c */ /* 0x000fe20004705670 */
[----:B------:R-:W-:Y:S01]  /*6c40*/  IMAD.MOV.U32 R4, RZ, RZ, 0x1 ;  /* 0x00000001ff047424 */ /* 0x000fe200078e00ff */
[----:B------:R-:W3:Y:S01]  /*6c50*/  LDC R3, c[0x0][0x500] ;  /* 0x00014000ff037b82 */ /* 0x000ee20000000800 */
[----:B------:R-:W-:Y:S01]  /*6c60*/  LOP3.LUT R15, R2, 0x2, RZ, 0xfc, !PT ;  /* 0x00000002020f7812 */ /* 0x000fe200078efcff */
[----:B------:R-:W-:-:S02]  /*6c70*/  IMAD.MOV.U32 R5, RZ, RZ, RZ ;  /* 0x000000ffff057224 */ /* 0x000fc400078e00ff */
[----:B------:R-:W-:Y:S02]  /*6c80*/  IMAD.MOV.U32 R6, RZ, RZ, R9 ;  /* 0x000000ffff067224 */ /* 0x000fe400078e0009 */
[----:B------:R-:W-:Y:S02]  /*6c90*/  IMAD.MOV.U32 R16, RZ, RZ, RZ ;  /* 0x000000ffff107224 */ /* 0x000fe400078e00ff */
[----:B-1----:R-:W-:Y:S01]  /*6ca0*/  IMAD R10, R91, UR4, R10 ;  /* 0x000000045b0a7c24 */ /* 0x002fe2000f8e020a */
[----:B------:R-:W-:Y:S01]  /*6cb0*/  ULDC UR4, c[0x0][0x4c8] ;  /* 0x0001320000047ab9 */ /* 0x000fe20000000800 */
[----:B------:R-:W-:Y:S02]  /*6cc0*/  IMAD R11, R8, UR5, R11 ;  /* 0x00000005080b7c24 */ /* 0x000fe4000f8e020b */
[----:B0-----:R-:W-:Y:S02]  /*6cd0*/  IMAD.SHL.U32 R0, R13, 0x400, RZ ;  /* 0x000004000d007824 */ /* 0x001fe400078e00ff */
[----:B---3--:R-:W-:-:S02]  /*6ce0*/  IMAD R92, R92, UR4, R3 ;  /* 0x000000045c5c7c24 */ /* 0x008fc4000f8e0203 */
[----:B------:R-:W-:Y:S01]  /*6cf0*/  IMAD.SHL.U32 R3, R13, 0x10, RZ ;  /* 0x000000100d037824 */ /* 0x000fe200078e00ff */
[----:B------:R-:W-:Y:S01]  /*6d00*/  LOP3.LUT R0, R0, 0x400, RZ, 0xc0, !PT ;  /* 0x0000040000007812 */ /* 0x000fe200078ec0ff */
[----:B------:R-:W-:-:S07]  /*6d10*/  VIADD R13, R12, 0x40 ;  /* 0x000000400c0d7836 */ /* 0x000fce0000000000 */
.L_x_155:
[----:B------:R-:W0:Y:S01]  /*6d20*/  S2R R8, SR_CgaCtaId ;  /* 0x0000000000087919 */ /* 0x000e220000008800 */
[----:B------:R-:W-:-:S04]  /*6d30*/  MOV R7, 0x400 ;  /* 0x0000040000077802 */ /* 0x000fc80000000f00 */
[----:B0-----:R-:W-:Y:S02]  /*6d40*/  LEA R14, R8, R7, 0x18 ;  /* 0x00000007080e7211 */ /* 0x001fe400078ec0ff */
[----:B------:R-:W-:-:S03]  /*6d50*/  SHF.L.U32 R7, R4, 0x1f, RZ ;  /* 0x0000001f04077819 */ /* 0x000fc600000006ff */
[----:B------:R-:W-:-:S07]  /*6d60*/  IMAD R8, R5, 0x8, R14 ;  /* 0x0000000805087824 */ /* 0x000fce00078e020e */
.L_x_152:
[----:B0-----:R0:W1:Y:S02]  /*6d70*/  SYNCS.PHASECHK.TRANS64.TRYWAIT P1, [R8+URZ+0x36090], R7 ;  /* 0x03609007080075a7 */ /* 0x001064000802017f */
[----:B-1----:R-:W-:Y:S05]  /*6d80*/  @!P1 NANOSLEEP.SYNCS 0x989680 ;  /* 0x009896800000995d */ /* 0x002fea0003900000 */
[----:B------:R-:W1:Y:S02]  /*6d90*/  @!P1 SYNCS.PHASECHK.TRANS64 P1, [R8+URZ+0x36090], R7 ;  /* 0x03609007080095a7 */ /* 0x000e64000802007f */
[----:B-1----:R-:W-:Y:S05]  /*6da0*/  @!P1 BRA `(.L_x_152) ;  /* 0xfffffffc00f09947 */ /* 0x002fea000383ffff */
[----:B0-----:R-:W0:Y:S02]  /*6db0*/  @!P2 LDC R7, c[0x0][0x580] ;  /* 0x00016000ff07ab82 */ /* 0x001e240000000800 */
[----:B0-----:R0:W-:Y:S02]  /*6dc0*/  @!P2 SYNCS.ARRIVE.TRANS64 RZ, [R8+URZ+0x36000], R7 ;  /* 0x0360000708ffa9a7 */ /* 0x0011e4000800003f */
[----:B0-----:R-:W-:-:S04]  /*6dd0*/  PRMT R7, R15, 0x9910, RZ ;  /* 0x000099100f077816 */ /* 0x001fc800000000ff */
[----:B------:R-:W-:-:S13]  /*6de0*/  ISETP.NE.AND P1, PT, R7, 0x2, PT ;  /* 0x000000020700780c */ /* 0x000fda0003f25270 */
[----:B------:R-:W-:Y:S05]  /*6df0*/  @P1 BRA `(.L_x_153) ;  /* 0x0000000000041947 */ /* 0x000fea0003800000 */
[----:B------:R-:W-:Y:S01]  /*6e00*/  BPT.TRAP 0x1 ;  /* 0x000000040000795c */ /* 0x000fe20000300000 */
.L_x_153:
[----:B------:R-:W-:Y:S05]  /*6e10*/  @P0 BRA `(.L_x_154) ;  /* 0x0000000000040947 */ /* 0x000fea0003800000 */
[----:B------:R-:W-:Y:S01]  /*6e20*/  BPT.TRAP 0x1 ;  /* 0x000000040000795c */ /* 0x000fe20000300000 */
.L_x_154:
[----:B------:R-:W-:Y:S01]  /*6e30*/  R2UR UR7, R16 ;  /* 0x00000000100772ca */ /* 0x000fe200000e0000 */
[----:B------:R-:W-:Y:S01]  /*6e40*/  ULDC UR26, c[0x0][0x490] ;  /* 0x00012400001a7ab9 */ /* 0x000fe20000000800 */
[----:B------:R-:W-:Y:S01]  /*6e50*/  R2UR UR11, R3 ;  /* 0x00000000030b72ca */ /* 0x000fe200000e0000 */
[----:B------:R-:W-:Y:S01]  /*6e60*/  UISETP.NE.AND UP0, UPT, UR26, 0x1, UPT ;  /* 0x000000011a00788c */ /* 0x000fe2000bf05270 */
[----:B------:R-:W-:Y:S01]  /*6e70*/  IMAD R7, R5, 0x800, R0 ;  /* 0x0000080005077824 */ /* 0x000fe200078e0200 */
[----:B------:R-:W-:Y:S01]  /*6e80*/  ULDC UR27, c[0x0][0x49c] ;  /* 0x00012700001b7ab9 */ /* 0x000fe20000000800 */
[----:B------:R-:W-:Y:S01]  /*6e90*/  R2UR UR10, R8 ;  /* 0x00000000080a72ca */ /* 0x000fe200000e0000 */
[----:B------:R-:W-:Y:S01]  /*6ea0*/  UISETP.NE.AND UP1, UPT, UR27, 0x1, UPT ;  /* 0x000000011b00788c */ /* 0x000fe2000bf25270 */
[----:B------:R-:W-:Y:S01]  /*6eb0*/  R2UR UR18, R13 ;  /* 0x000000000d1272ca */ /* 0x000fe200000e0000 */
[----:B------:R-:W-:Y:S01]  /*6ec0*/  ULDC UR28, c[0x0][0x4a8] ;  /* 0x00012a00001c7ab9 */ /* 0x000fe20000000800 */
[----:B------:R-:W-:Y:S01]  /*6ed0*/  ULDC.64 UR32, c[0x0][0x198] ;  /* 0x0000660000207ab9 */ /* 0x000fe20000000a00 */
[----:B------:R-:W-:Y:S01]  /*6ee0*/  ULDC UR29, c[0x0][0x4cc] ;  /* 0x00013300001d7ab9 */ /* 0x000fe20000000800 */
[----:B------:R-:W-:Y:S01]  /*6ef0*/  UIADD3 UR20, UP2, UR32, 0x1f0, URZ ;  /* 0x000001f020147890 */ /* 0x000fe2000ff5e03f */
[C---:B------:R-:W-:Y:S01]  /*6f00*/  ISETP.GT.AND P3, PT, R6.reuse, 0x1, PT ;  /* 0x000000010600780c */ /* 0x040fe20003f64270 */
[----:B------:R-:W-:Y:S01]  /*6f10*/  USHF.L.U32 UR7, UR7, 0x5, URZ ;  /* 0x0000000507077899 */ /* 0x000fe2000800063f */
[----:B------:R-:W-:Y:S01]  /*6f20*/  VIADD R6, R6, 0xffffffff ;  /* 0xffffffff06067836 */ /* 0x000fe20000000000 */
[----:B------:R-:W-:Y:S01]  /*6f30*/  @UP0 ULDC UR4, c[0x0][0x494] ;  /* 0x0001250000040ab9 */ /* 0x000fe20000000800 */
[----:B------:R-:W-:Y:S01]  /*6f40*/  @UP0 ULDC UR6, c[0x0][0x498] ;  /* 0x0001260000060ab9 */ /* 0x000fe20000000800 */
[----:B------:R-:W-:Y:S01]  /*6f50*/  ULOP3.LUT UR11, UR7, 0x10, UR11, 0xf8, !UPT ;  /* 0x00000010070b7892 */ /* 0x000fe2000f8ef80b */
[----:B------:R-:W-:Y:S01]  /*6f60*/  VIADD R16, R16, 0x1 ;  /* 0x0000000110107836 */ /* 0x000fe20000000000 */
[----:B------:R-:W-:Y:S01]  /*6f70*/  @UP1 ULDC.64 UR8, c[0x0][0x4a0] ;  /* 0x0001280000081ab9 */ /* 0x000fe20000000a00 */
[----:B------:R-:W-:Y:S01]  /*6f80*/  ULDC UR30, c[0x0][0x4ec] ;  /* 0x00013b00001e7ab9 */ /* 0x000fe20000000800 */
[----:B------:R-:W-:Y:S01]  /*6f90*/  UIMAD.WIDE.U32 UR4, UR11, UR4, URZ ;  /* 0x000000040b0472a5 */ /* 0x000fe2000f8e003f */
[----:B------:R-:W-:-:S02]  /*6fa0*/  UMOV UR22, 0x0 ;  /* 0x0000000000167882 */ /* 0x000fc40000000000 */
[----:B------:R-:W-:Y:S01]  /*6fb0*/  UMOV UR15, UR11 ;  /* 0x0000000b000f7c82 */ /* 0x000fe20008000000 */
[----:B------:R-:W-:Y:S01]  /*6fc0*/  @UP0 USHF.R.U32.HI UR15, URZ, UR6, UR5 ;  /* 0x000000063f0f0299 */ /* 0x000fe20008011605 */
[C---:B------:R-:W-:Y:S01]  /*6fd0*/  R2UR UR6, R5.reuse ;  /* 0x00000000050672ca */ /* 0x040fe200000e0000 */
[----:B------:R-:W-:Y:S01]  /*6fe0*/  UISETP.NE.AND UP0, UPT, UR28, 0x1, UPT ;  /* 0x000000011c00788c */ /* 0x000fe2000bf05270 */
[----:B------:R-:W-:Y:S01]  /*6ff0*/  VIADD R5, R5, 0x1 ;  /* 0x0000000105057836 */ /* 0x000fe20000000000 */
[----:B------:R-:W-:Y:S01]  /*7000*/  UIMAD.WIDE.U32 UR4, UR15, UR8, URZ ;  /* 0x000000080f0472a5 */ /* 0x000fe2000f8e003f */
[----:B------:R-:W-:Y:S02]  /*7010*/  UMOV UR23, 0x10000000 ;  /* 0x1000000000177882 */ /* 0x000fe40000000000 */
[----:B------:R-:W-:Y:S01]  /*7020*/  UMOV UR21, UR15 ;  /* 0x0000000f00157c82 */ /* 0x000fe20008000000 */
[----:B------:R-:W-:Y:S01]  /*7030*/  @UP1 USHF.R.U32.HI UR21, URZ, UR9, UR5 ;  /* 0x000000093f151299 */ /* 0x000fe20008011605 */
[----:B------:R-:W-:Y:S01]  /*7040*/  ISETP.NE.AND P1, PT, R5, 0x12, PT ;  /* 0x000000120500780c */ /* 0x000fe20003f25270 */
[----:B------:R-:W-:Y:S01]  /*7050*/  UIADD3 UR24, UP1, UR32, 0xf0, URZ ;  /* 0x000000f020187890 */ /* 0x000fe2000ff3e03f */
[----:B------:R-:W-:Y:S01]  /*7060*/  R2UR UR4, R14 ;  /* 0x000000000e0472ca */ /* 0x000fe200000e0000 */
[----:B------:R-:W-:Y:S01]  /*7070*/  IMAD R14, R7, 0x2, R14 ;  /* 0x00000002070e7824 */ /* 0x000fe200078e020e */
[----:B------:R-:W-:Y:S01]  /*7080*/  UIADD3 UR5, UR10, 0x36000, URZ ;  /* 0x000360000a057890 */ /* 0x000fe2000fffe03f */
[----:B------:R-:W-:Y:S01]  /*7090*/  IMAD.U32 R7, R11, 0x20, R10 ;  /* 0x000000200b077824 */ /* 0x000fe200078e000a */
[----:B------:R-:W-:Y:S01]  /*70a0*/  @UP0 ULDC UR34, c[0x0][0x4b0] ;  /* 0x00012c0000220ab9 */ /* 0x000fe20000000800 */
[----:B------:R-:W-:Y:S01]  /*70b0*/  @UP0 ULDC UR10, c[0x0][0x4ac] ;  /* 0x00012b00000a0ab9 */ /* 0x000fe20000000800 */
[----:B------:R-:W-:Y:S01]  /*70c0*/  R2UR UR14, R14 ;  /* 0x000000000e0e72ca */ /* 0x000fe200000e0000 */
[----:B------:R-:W-:Y:S01]  /*70d0*/  IMAD.U32 R7, R92, 0x400, R7 ;  /* 0x000004005c077824 */ /* 0x000fe200078e0007 */
[----:B------:R-:W-:Y:S01]  /*70e0*/  UIADD3.X UR25, URZ, UR33, URZ, UP1, !UPT ;  /* 0x000000213f197290 */ /* 0x000fe20008ffe43f */
[----:B------:R-:W-:Y:S01]  /*70f0*/  SEL R5, R5, RZ, P1 ;  /* 0x000000ff05057207 */ /* 0x000fe20000800000 */
[----:B------:R-:W-:Y:S01]  /*7100*/  ULDC.64 UR8, c[0x0][0x4d0] ;  /* 0x0001340000087ab9 */ /* 0x000fe20000000a00 */
[----:B------:R-:W-:Y:S01]  /*7110*/  ULDC.64 UR12, c[0x0][0x4f0] ;  /* 0x00013c00000c7ab9 */ /* 0x000fe20000000a00 */
[----:B------:R-:W-:Y:S01]  /*7120*/  R2UR UR32, R7 ;  /* 0x00000000072072ca */ /* 0x000fe200000e0000 */
[----:B------:R-:W-:Y:S01]  /*7130*/  ULEA UR4, UR6, UR4, 0xd ;  /* 0x0000000406047291 */ /* 0x000fe2000f8e683f */
[----:B------:R-:W-:Y:S01]  /*7140*/  IMAD.MOV.U32 R7, RZ, RZ, 0x3 ;  /* 0x00000003ff077424 */ /* 0x000fe200078e00ff */
[----:B------:R-:W-:-:S02]  /*7150*/  UIADD3 UR6, -UR15, URZ, URZ ;  /* 0x0000003f0f067290 */ /* 0x000fc4000fffe13f */
[----:B------:R-:W-:Y:S02]  /*7160*/  UIADD3 UR16, UR4, 0x1000, URZ ;  /* 0x0000100004107890 */ /* 0x000fe4000fffe03f */
[----:B------:R-:W-:Y:S02]  /*7170*/  UIMAD UR26, UR26, UR6, UR11 ;  /* 0x000000061a1a72a4 */ /* 0x000fe4000f8e020b */
[----:B------:R-:W-:Y:S01]  /*7180*/  UIMAD.WIDE.U32 UR10, UR21, UR10, URZ ;  /* 0x0000000a150a72a5 */ /* 0x000fe2000f8e003f */
[----:B------:R-:W-:Y:S01]  /*7190*/  R2UR UR6, R12 ;  /* 0x000000000c0672ca */ /* 0x000fe200000e0000 */
[----:B------:R-:W-:Y:S02]  /*71a0*/  UIADD3 UR31, UR14, 0x24000, URZ ;  /* 0x000240000e1f7890 */ /* 0x000fe4000fffe03f */
[----:B------:R-:W-:Y:S01]  /*71b0*/  UIMAD UR26, UR26, UR29, UR30 ;  /* 0x0000001d1a1a72a4 */ /* 0x000fe2000f8e021e */
[----:B------:R-:W-:Y:S01]  /*71c0*/  R2UR UR29, R7 ;  /* 0x00000000071d72ca */ /* 0x000fe200000e0000 */
[----:B------:R-:W-:Y:S01]  /*71d0*/  UMOV UR14, UR21 ;  /* 0x00000015000e7c82 */ /* 0x000fe20008000000 */
[----:B------:R-:W-:Y:S01]  /*71e0*/  @UP0 USHF.R.U32.HI UR14, URZ, UR34, UR11 ;  /* 0x000000223f0e0299 */ /* 0x000fe2000801160b */
[----:B------:R-:W-:Y:S01]  /*71f0*/  R2UR UR30, R95 ;  /* 0x000000005f1e72ca */ /* 0x000fe200000e0000 */
[----:B------:R-:W-:Y:S01]  /*7200*/  UIADD3 UR11, -UR21, URZ, URZ ;  /* 0x0000003f150b7290 */ /* 0x000fe2000fffe13f */
[----:B------:R-:W-:Y:S01]  /*7210*/  SEL R7, RZ, 0x1, P1 ;  /* 0x00000001ff077807 */ /* 0x000fe20000800000 */
[----:B------:R-:W-:-:S02]  /*7220*/  UIADD3 UR10, -UR14, URZ, URZ ;  /* 0x0000003f0e0a7290 */ /* 0x000fc4000fffe13f */
[----:B------:R-:W-:Y:S01]  /*7230*/  UIMAD UR11, UR27, UR11, UR15 ;  /* 0x0000000b1b0b72a4 */ /* 0x000fe2000f8e020f */
[----:B------:R0:W-:Y:S01]  /*7240*/  UTMALDG.2D [UR4], [UR24], desc[UR22] ;  /* 0x00001604180075b4 */ /* 0x0001e20008009000 */
[----:B------:R-:W-:Y:S01]  /*7250*/  UIMAD UR10, UR28, UR10, UR21 ;  /* 0x0000000a1c0a72a4 */ /* 0x000fe2000f8e0215 */
[----:B------:R-:W-:Y:S01]  /*7260*/  LOP3.LUT R4, R4, R7, RZ, 0x3c, !PT ;  /* 0x0000000704047212 */ /* 0x000fe200078e3cff */
[----:B------:R-:W-:Y:S02]  /*7270*/  UIMAD UR12, UR11, UR8, UR12 ;  /* 0x000000080b0c72a4 */ /* 0x000fe4000f8e020c */
[----:B------:R-:W-:Y:S02]  /*7280*/  UIMAD UR13, UR10, UR9, UR13 ;  /* 0x000000090a0d72a4 */ /* 0x000fe4000f8e020d */
[----:B------:R-:W-:Y:S01]  /*7290*/  UIADD3.X UR21, URZ, UR33, URZ, UP2, !UPT ;  /* 0x000000213f157290 */ /* 0x000fe200097fe43f */
[----:B------:R-:W-:Y:S01]  /*72a0*/  UMOV UR17, UR5 ;  /* 0x0000000500117c82 */ /* 0x000fe20008000000 */
[----:B------:R-:W-:Y:S01]  /*72b0*/  UMOV UR19, UR7 ;  /* 0x0000000700137c82 */ /* 0x000fe20008000000 */
[----:B------:R-:W-:Y:S01]  /*72c0*/  UMOV UR10, UR30 ;  /* 0x0000001e000a7c82 */ /* 0x000fe20008000000 */
[----:B------:R-:W-:Y:S01]  /*72d0*/  UMOV UR9, UR5 ;  /* 0x0000000500097c82 */ /* 0x000fe20008000000 */
[----:B------:R-:W-:Y:S01]  /*72e0*/  UMOV UR8, UR31 ;  /* 0x0000001f00087c82 */ /* 0x000fe20008000000 */
[----:B------:R-:W-:Y:S01]  /*72f0*/  UMOV UR11, UR26 ;  /* 0x0000001a000b7c82 */ /* 0x000fe20008000000 */
[----:B------:R1:W-:Y:S01]  /*7300*/  UTMALDG.2D [UR16], [UR24], desc[UR22] ;  /* 0x00001610180075b4 */ /* 0x0003e20008009000 */
[----:B0-----:R-:W-:-:S09]  /*7310*/  UPRMT UR4, UR32, 0x5410, UR29 ;  /* 0x0000541020047896 */ /* 0x001fd2000800001d */
[----:B------:R1:W-:Y:S02]  /*7320*/  UTMALDG.5D.IM2COL.MULTICAST [UR8], [UR20], UR4 ;  /* 0x00000008140073b4 */ /* 0x0003e40008060804 */
[----:B-1----:R-:W-:Y:S05]  /*7330*/  @P3 BRA `(.L_x_155) ;  /* 0xfffffff800783947 */ /* 0x002fea000383ffff */
.L_x_151:
[----:B------:R-:W-:Y:S01]  /*7340*/  ISETP.GE.U32.AND P2, PT, R9, 0x12, PT ;  /* 0x000000120900780c */ /* 0x000fe20003f46070 */
[----:B------:R-:W-:Y:S05]  /*7350*/  WARPSYNC.ALL ;  /* 0x0000000000007948 */ /* 0x000fea0003800000 */
[----:B------:R-:W-:-:S07]  /*7360*/  ELECT P1, URZ, PT ;  /* 0x00000000003f782f */ /* 0x000fce0003820000 */
[----:B------:R-:W-:-:S05]  /*7370*/  @P2 IMAD.WIDE.U32 R4, R9, 0x38e38e39, RZ ;  /* 0x38e38e3909042825 */ /* 0x000fca00078e00ff */
[----:B------:R-:W-:-:S04]  /*7380*/  @P2 SHF.R.U32.HI R0, RZ, 0x2, R5 ;  /* 0x00000002ff002819 */ /* 0x000fc80000011605 */
[----:B------:R-:W-:-:S04]  /*7390*/  @P2 LOP3.LUT R0, R0, 0x1, RZ, 0xc0, !PT ;  /* 0x0000000100002812 */ /* 0x000fc800078ec0ff */
[----:B------:R-:W-:Y:S01]  /*73a0*/  @P2 ISETP.NE.U32.AND P0, PT, R0, 0x1, PT ;  /* 0x000000010000280c */ /* 0x000fe20003f05070 */
[----:B------:R-:W-:-:S12]  /*73b0*/  @!P1 EXIT ;  /* 0x000000000000994d */ /* 0x000fd80003800000 */
[----:B------:R-:W-:Y:S01]  /*73c0*/  LOP3.LUT R2, R2, 0x2, RZ, 0xfc, !PT ;  /* 0x0000000202027812 */ /* 0x000fe200078efcff */
[----:B------:R-:W-:Y:S01]  /*73d0*/  IMAD.MOV.U32 R0, RZ, RZ, 0x1 ;  /* 0x00000001ff007424 */ /* 0x000fe200078e00ff */
[----:B------:R-:W-:Y:S02]  /*73e0*/  @P2 ISETP.NE.U32.AND.EX P0, PT, RZ, RZ, PT, P0 ;  /* 0x000000ffff00220c */ /* 0x000fe40003f05100 */
[----:B------:R-:W-:Y:S02]  /*73f0*/  ISETP.NE.AND P1, PT, R2, 0x3, PT ;  /* 0x000000030200780c */ /* 0x000fe40003f25270 */
[----:B------:R-:W-:-:S11]  /*7400*/  @P2 SEL R0, RZ, 0x1, !P0 ;  /* 0x00000001ff002807 */ /* 0x000fd60004000000 */
[----:B------:R-:W-:Y:S05]  /*7410*/  @!P1 BRA `(.L_x_156) ;  /* 0x0000000000049947 */ /* 0x000fea0003800000 */
[----:B------:R-:W-:Y:S01]  /*7420*/  BPT.TRAP 0x1 ;  /* 0x000000040000795c */ /* 0x000fe20000300000 */
.L_x_156:
[----:B------:R-:W0:Y:S01]  /*7430*/  S2R R5, SR_CgaCtaId ;  /* 0x0000000000057919 */ /* 0x000e220000008800 */
[----:B------:R-:W-:Y:S01]  /*7440*/  IMAD.WIDE.U32 R2, R9, 0x38e38e39, RZ ;  /* 0x38e38e3909027825 */ /* 0x000fe200078e00ff */
[----:B------:R-:W-:-:S04]  /*7450*/  MOV R4, 0x400 ;  /* 0x0000040000047802 */ /* 0x000fc80000000f00 */
[----:B------:R-:W-:-:S05]  /*7460*/  SHF.R.U32.HI R2, RZ, 0x2, R3 ;  /* 0x00000002ff027819 */ /* 0x000fca0000011603 */
[----:B------:R-:W-:Y:S01]  /*7470*/  IMAD R9, R2, -0x12, R9 ;  /* 0xffffffee02097824 */ /* 0x000fe200078e0209 */
[----:B0-----:R-:W-:-:S05]  /*7480*/  LEA R4, R5, R4, 0x18 ;  /* 0x0000000405047211 */ /* 0x001fca00078ec0ff */
[----:B------:R-:W-:Y:S01]  /*7490*/  VIADD R2, R4, 0x36090 ;  /* 0x0003609004027836 */ /* 0x000fe20000000000 */
[----:B------:R-:W-:-:S03]  /*74a0*/  SHF.L.U32 R4, R0, 0x1f, RZ ;  /* 0x0000001f00047819 */ /* 0x000fc600000006ff */
[----:B------:R-:W-:-:S07]  /*74b0*/  IMAD R3, R9, 0x8, R2 ;  /* 0x0000000809037824 */ /* 0x000fce00078e0202 */
.L_x_157:
[----:B0-----:R0:W1:Y:S02]  /*74c0*/  SYNCS.PHASECHK.TRANS64.TRYWAIT P0, [R3+URZ], R4 ;  /* 0x00000004030075a7 */ /* 0x001064000800017f */
[----:B-1----:R-:W-:Y:S05]  /*74d0*/  @!P0 NANOSLEEP.SYNCS 0x989680 ;  /* 0x009896800000895d */ /* 0x002fea0003900000 */
[----:B------:R-:W1:Y:S02]  /*74e0*/  @!P0 SYNCS.PHASECHK.TRANS64 P0, [R3+URZ], R4 ;  /* 0x00000004030085a7 */ /* 0x000e64000800007f */
[----:B-1----:R-:W-:Y:S05]  /*74f0*/  @!P0 BRA `(.L_x_157) ;  /* 0xfffffffc00f08947 */ /* 0x002fea000383ffff */
[----:B------:R-:W-:-:S05]  /*7500*/  VIADD R9, R9, 0x1 ;  /* 0x0000000109097836 */ /* 0x000fca0000000000 */
[----:B------:R-:W-:-:S04]  /*7510*/  ISETP.NE.AND P0, PT, R9, 0x12, PT ;  /* 0x000000120900780c */ /* 0x000fc80003f05270 */
[----:B0-----:R-:W-:Y:S02]  /*7520*/  SEL R3, RZ, 0x1, P0 ;  /* 0x00000001ff037807 */ /* 0x001fe40000000000 */
[----:B------:R-:W-:Y:S02]  /*7530*/  SEL R9, R9, RZ, P0 ;  /* 0x000000ff09097207 */ /* 0x000fe40000000000 */
[----:B------:R-:W-:-:S03]  /*7540*/  LOP3.LUT R5, R0, R3, RZ, 0x3c, !PT ;  /* 0x0000000300057212 */ /* 0x000fc600078e3cff */
[----:B------:R-:W-:Y:S01]  /*7550*/  IMAD R0, R9, 0x8, R2 ;  /* 0x0000000809007824 */ /* 0x000fe200078e0202 */
[----:B------:R-:W-:-:S07]  /*7560*/  SHF.L.U32 R3, R5, 0x1f, RZ ;  /* 0x0000001f05037819 */ /* 0x000fce00000006ff */
.L_x_158:
        /* <DEDUP_REMOVED lines=11> */
.L_x_159:
        /* <DEDUP_REMOVED lines=11> */
.L_x_160:
        /* <DEDUP_REMOVED lines=11> */
.L_x_161:
        /* <DEDUP_REMOVED lines=11> */
.L_x_162:
        /* <DEDUP_REMOVED lines=11> */
.L_x_163:
        /* <DEDUP_REMOVED lines=11> */
.L_x_164:
        /* <DEDUP_REMOVED lines=11> */
.L_x_165:
        /* <DEDUP_REMOVED lines=11> */
.L_x_166:
        /* <DEDUP_REMOVED lines=11> */
.L_x_167:
        /* <DEDUP_REMOVED lines=11> */
.L_x_168:
        /* <DEDUP_REMOVED lines=11> */
.L_x_169:
        /* <DEDUP_REMOVED lines=11> */
.L_x_170:
        /* <DEDUP_REMOVED lines=11> */
.L_x_171:
        /* <DEDUP_REMOVED lines=11> */
.L_x_172:
        /* <DEDUP_REMOVED lines=11> */
.L_x_173:
        /* <DEDUP_REMOVED lines=11> */
.L_x_174:
[----:B0-----:R0:W1:Y:S02]  /*8070*/  SYNCS.PHASECHK.TRANS64.TRYWAIT P0, [R9+URZ], R0 ;  /* 0x00000000090075a7 */ /* 0x001064000800017f */
[----:B-1----:R-:W-:Y:S05]  /*8080*/  @!P0 NANOSLEEP.SYNCS 0x989680 ;  /* 0x009896800000895d */ /* 0x002fea0003900000 */
[----:B------:R-:W1:Y:S02]  /*8090*/  @!P0 SYNCS.PHASECHK.TRANS64 P0, [R9+URZ], R0 ;  /* 0x00000000090085a7 */ /* 0x000e64000800007f */
[----:B-1----:R-:W-:Y:S05]  /*80a0*/  @P0 EXIT ;  /* 0x000000000000094d */ /* 0x002fea0003800000 */
[----:B------:R-:W-:Y:S05]  /*80b0*/  BRA `(.L_x_174) ;  /* 0xfffffffc00ec7947 */ /* 0x000fea000383ffff */
.L_x_175:
[----:B------:R-:W-:-:S00]  /*80c0*/  BRA `(.L_x_175) ;  /* 0xfffffffc00fc7947 */ /* 0x000fc0000383ffff */
[----:B------:R-:W-:-:S00]  /*80d0*/  NOP ;  /* 0x0000000000007918 */ /* 0x000fc00000000000 */
        /* <DEDUP_REMOVED lines=10> */
.L_x_176:


//--------------------- .nv.shared._ZN7cutlass13device_kernelINS_4conv6kernel13ConvUniversalINS1_16ConvProblemShapeILNS1_8OperatorE2ELi3EEENS1_10collective14CollectiveConvINS1_46MainloopSm90TmaGmmaWarpSpecializedImplicitGemmILS5_2ELi18ELi3EN4cute5tupleIJNSA_1CILi2EEENSC_ILi1EEESE_EEENS1_36KernelImplicitTmaWarpSpecializedSm90ELi1EEENSB_IJNSC_ILi128EEENSB_IJNSC_ILi64EEEEEENSB_IJNSC_ILi32EEEEEEEEENS_6half_tESO_NSA_8TiledMMAINSA_8MMA_AtomIJNSA_4SM904GMMA25MMA_64x64x16_F32F16F16_SSILNSS_5MajorE1ELSU_1ELNSS_7ScaleInE1ELSV_1EEEEEENSA_6LayoutINSB_IJSE_SE_SE_EEENSB_IJNSC_ILi0EEES10_S10_EEEEENSB_IJNSA_10UnderscoreES13_S13_EEEEENS7_6detail26Sm90ImplicitGemmTileTraitsINSA_13SM90_TMA_LOADENSA_14ComposedLayoutINSA_7SwizzleILi3ELi4ELi3EEENSA_18smem_ptr_flag_bitsILi16EEENSY_INSB_IJNSB_IJSJ_SD_EEENSB_IJNSC_ILi8EEENSC_ILi4EEEEEENSB_IJSE_NSC_ILi18EEEEEEEEENSB_IJNSB_IJSE_NSC_ILi2048EEEEEENSB_IJSJ_NSC_ILi512EEEEEENSB_IJS10_NSC_ILi4096EEEEEEEEEEEEEvEENS17_INSA_30SM90_TMA_LOAD_IM2COL_MULTICASTENS19_IS1B_S1D_NSY_INSB_IJNSB_IJSJ_SE_EEES1H_S1J_EEENSB_IJNSB_IJSE_S10_EEES1O_NSB_IJS10_S1L_EEEEEEEEEEvEEEENS_8epilogue10collective6detail29Sm90TmaWarpSpecializedAdapterINS26_15DefaultEpilogueISO_NSB_IJlNSB_IJSE_lllEEES10_EEES2B_NS25_6thread17LinearCombinationISO_Li1EffLNS2C_9ScaleType4KindE0ELNS_15FloatRoundStyleE2ESO_EENS_4gemm15EpilogueDefaultEEEEEvvEEEEvNT_6ParamsE --------------------------
	.section	.nv.shared._ZN7cutlass13device_kernelINS_4conv6kernel13ConvUniversalINS1_16ConvProblemShapeILNS1_8OperatorE2ELi3EEENS1_10collective14CollectiveConvINS1_46MainloopSm90TmaGmmaWarpSpecializedImplicitGemmILS5_2ELi18ELi3EN4cute5tupleIJNSA_1CILi2EEENSC_ILi1EEESE_EEENS1_36KernelImplicitTmaWarpSpecializedSm90ELi1EEENSB_IJNSC_ILi128EEENSB_IJNSC_ILi64EEEEEENSB_IJNSC_ILi32EEEEEEEEENS_6half_tESO_NSA_8TiledMMAINSA_8MMA_AtomIJNSA_4SM904GMMA25MMA_64x64x16_F32F16F16_SSILNSS_5MajorE1ELSU_1ELNSS_7ScaleInE1ELSV_1EEEEEENSA_6LayoutINSB_IJSE_SE_SE_EEENSB_IJNSC_ILi0EEES10_S10_EEEEENSB_IJNSA_10UnderscoreES13_S13_EEEEENS7_6detail26Sm90ImplicitGemmTileTraitsINSA_13SM90_TMA_LOADENSA_14ComposedLayoutINSA_7SwizzleILi3ELi4ELi3EEENSA_18smem_ptr_flag_bitsILi16EEENSY_INSB_IJNSB_IJSJ_SD_EEENSB_IJNSC_ILi8EEENSC_ILi4EEEEEENSB_IJSE_NSC_ILi18EEEEEEEEENSB_IJNSB_IJSE_NSC_ILi2048EEEEEENSB_IJSJ_NSC_ILi512EEEEEENSB_IJS10_NSC_ILi4096EEEEEEEEEEEEEvEENS17_INSA_30SM90_TMA_LOAD_IM2COL_MULTICASTENS19_IS1B_S1D_NSY_INSB_IJNSB_IJSJ_SE_EEES1H_S1J_EEENSB_IJNSB_IJSE_S10_EEES1O_NSB_IJS10_S1L_EEEEEEEEEEvEEEENS_8epilogue10collective6detail29Sm90TmaWarpSpecializedAdapterINS26_15DefaultEpilogueISO_NSB_IJlNSB_IJSE_lllEEES10_EEES2B_NS25_6thread17LinearCombinationISO_Li1EffLNS2C_9ScaleType4KindE0ELNS_15FloatRoundStyleE2ESO_EENS_4gemm15EpilogueDefaultEEEEEvvEEEEvNT_6ParamsE,"aw",@nobits
	.sectionflags	@""
	.align	16
	.zero		1024


//--------------------- .nv.shared.reserved.0     --------------------------
	.section	.nv.shared.reserved.0,"aw",@nobits
	.weak		__nv_reservedSMEM_offset_0_alias
	.size		__nv_reservedSMEM_offset_0_alias, 0, 0
	.other		__nv_reservedSMEM_offset_0_alias,@"STO_CUDA_RESERVED_SHARED STV_DEFAULT"
__nv_reservedSMEM_offset_0_alias:
	.zero		0


//--------------------- .nv.global                --------------------------
	.section	.nv.global,"aw",@nobits
.nv.global:
	.type		_ZN39_INTERNAL_049bcfcd_4_k_cu_3db23af7_29684cute1_E,@object
	.size		_ZN39_INTERNAL_049bcfcd_4_k_cu_3db23af7_29684cute1_E,(_ZN39_INTERNAL_049bcfcd_4_k_cu_3db23af7_29684cuda3std3__45__cpo6cbeginE - _ZN39_INTERNAL_049bcfcd_4_k_cu_3db23af7_29684cute1_E)
_ZN39_INTERNAL_049bcfcd_4_k_cu_3db23af7_29684cute1_E:
	.zero		1
	.type		_ZN39_INTERNAL_049bcfcd_4_k_cu_3db23af7_29684cuda3std3__45__cpo6cbeginE,@object
	.size		_ZN39_INTERNAL_049bcfcd_4_k_cu_3db23af7_29684cuda3std3__45__cpo6cbeginE,(_ZN39_INTERNAL_049bcfcd_4_k_cu_3db23af7_29684cuda3std3__48in_placeE - _ZN39_INTERNAL_049bcfcd_4_k_cu_3db23af7_29684cuda3std3__45__cpo6cbeginE)
_ZN39_INTERNAL_049bcfcd_4_k_cu_3db23af7_29684cuda3std3__45__cpo6cbeginE:
	.zero		1
	.type		_ZN39_INTERNAL_049bcfcd_4_k_cu_3db23af7_29684cuda3std3__48in_placeE,@object
	.size		_ZN39_INTERNAL_049bcfcd_4_k_cu_3db23af7_29684cuda3std3__48in_placeE,(_ZN39_INTERNAL_049bcfcd_4_k_cu_3db23af7_29684cuda3std6ranges3__45__cpo9iter_moveE - _ZN39_INTERNAL_049bcfcd_4_k_cu_3db23af7_29684cuda3std3__48in_placeE)
_ZN39_INTERNAL_049bcfcd_4_k_cu_3db23af7_29684cuda3std3__48in_placeE:
	.zero		1
	.type		_ZN39_INTERNAL_049bcfcd_4_k_cu_3db23af7_29684cuda3std6ranges3__45__cpo9iter_moveE,@object
	.size		_ZN39_INTERNAL_049bcfcd_4_k_cu_3db23af7_29684cuda3std6ranges3__45__cpo9iter_moveE,(_ZN39_INTERNAL_049bcfcd_4_k_cu_3db23af7_29684cuda3std3__45__cpo5beginE - _ZN39_INTERNAL_049bcfcd_4_k_cu_3db23af7_29684cuda3std6ranges3__45__cpo9iter_moveE)
_ZN39_INTERNAL_049bcfcd_4_k_cu_3db23af7_29684cuda3std6ranges3__45__cpo9iter_moveE:
	.zero		1
	.type		_ZN39_INTERNAL_049bcfcd_4_k_cu_3db23af7_29684cuda3std3__45__cpo5beginE,@object
	.size		_ZN39_INTERNAL_049bcfcd_4_k_cu_3db23af7_29684cuda3std3__45__cpo5beginE,(_ZN39_INTERNAL_049bcfcd_4_k_cu_3db23af7_29684cuda3std3__441_GLOBAL__N__049bcfcd_4_k_cu_3db23af7_29686ignoreE - _ZN39_INTERNAL_049bcfcd_4_k_cu_3db23af7_29684cuda3std3__45__cpo5beginE)
_ZN39_INTERNAL_049bcfcd_4_k_cu_3db23af7_29684cuda3std3__45__cpo5beginE:
	.zero		1
	.type		_ZN39_INTERNAL_049bcfcd_4_k_cu_3db23af7_29684cuda3std3__441_GLOBAL__N__049bcfcd_4_k_cu_3db23af7_29686ignoreE,@object
	.size		_ZN39_INTERNAL_049bcfcd_4_k_cu_3db23af7_29684cuda3std3__441_GLOBAL__N__049bcfcd_4_k_cu_3db23af7_29686ignoreE,(_ZN39_INTERNAL_049bcfcd_4_k_cu_3db23af7_29684cute7productE - _ZN39_INTERNAL_049bcfcd_4_k_cu_3db23af7_29684cuda3std3__441_GLOBAL__N__049bcfcd_4_k_cu_3db23af7_29686ignoreE)
_ZN39_INTERNAL_049bcfcd_4_k_cu_3db23af7_29684cuda3std3__441_GLOBAL__N__049bcfcd_4_k_cu_3db23af7_29686ignoreE:
	.zero		1
	.type		_ZN39_INTERNAL_049bcfcd_4_k_cu_3db23af7_29684cute7productE,@object
	.size		_ZN39_INTERNAL_049bcfcd_4_k_cu_3db23af7_29684cute7productE,(_ZN39_INTERNAL_049bcfcd_4_k_cu_3db23af7_29684cuda3std3__45__cpo3endE - _ZN39_INTERNAL_049bcfcd_4_k_cu_3db23af7_29684cute7productE)
_ZN39_INTERNAL_049bcfcd_4_k_cu_3db23af7_29684cute7productE:
	.zero		1
	.type		_ZN39_INTERNAL_049bcfcd_4_k_cu_3db23af7_29684cuda3std3__45__cpo3endE,@object
	.size		_ZN39_INTERNAL_049bcfcd_4_k_cu_3db23af7_29684cuda3std3__45__cpo3endE,(_ZN39_INTERNAL_049bcfcd_4_k_cu_3db23af7_29684cuda3std3__419piecewise_constructE - _ZN39_INTERNAL_049bcfcd_4_k_cu_3db23af7_29684cuda3std3__45__cpo3endE)
_ZN39_INTERNAL_049bcfcd_4_k_cu_3db23af7_29684cuda3std3__45__cpo3endE:
	.zero		1
	.type		_ZN39_INTERNAL_049bcfcd_4_k_cu_3db23af7_29684cuda3std3__419piecewise_constructE,@object
	.size		_ZN39_INTERNAL_049bcfcd_4_k_cu_3db23af7_29684cuda3std3__419piecewise_constructE,(_ZN39_INTERNAL_049bcfcd_4_k_cu_3db23af7_29684cuda3std3__45__cpo4cendE - _ZN39_INTERNAL_049bcfcd_4_k_cu_3db23af7_29684cuda3std3__419piecewise_constructE)
_ZN39_INTERNAL_049bcfcd_4_k_cu_3db23af7_29684cuda3std3__419piecewise_constructE:
	.zero		1
	.type		_ZN39_INTERNAL_049bcfcd_4_k_cu_3db23af7_29684cuda3std3__45__cpo4cendE,@object
	.size		_ZN39_INTERNAL_049bcfcd_4_k_cu_3db23af7_29684cuda3std3__45__cpo4cendE,(_ZN39_INTERNAL_049bcfcd_4_k_cu_3db23af7_29684cuda3std6ranges3__45__cpo4swapE - _ZN39_INTERNAL_049bcfcd_4_k_cu_3db23af7_29684cuda3std3__45__cpo4cendE)
_ZN39_INTERNAL_049bcfcd_4_k_cu_3db23af7_29684cuda3std3__45__cpo4cendE:
	.zero		1
	.type		_ZN39_INTERNAL_049bcfcd_4_k_cu_3db23af7_29684cuda3std6ranges3__45__cpo4swapE,@object
	.size		_ZN39_INTERNAL_049bcfcd_4_k_cu_3db23af7_29684cuda3std6ranges3__45__cpo4swapE,(.L_7 - _ZN39_INTERNAL_049bcfcd_4_k_cu_3db23af7_29684cuda3std6ranges3__45__cpo4swapE)
_ZN39_INTERNAL_049bcfcd_4_k_cu_3db23af7_29684cuda3std6ranges3__45__cpo4swapE:
	.zero		1
.L_7:


//--------------------- .nv.constant0._ZN7cutlass13device_kernelINS_4conv6kernel13ConvUniversalINS1_16ConvProblemShapeILNS1_8OperatorE2ELi3EEENS1_10collective14CollectiveConvINS1_46MainloopSm90TmaGmmaWarpSpecializedImplicitGemmILS5_2ELi18ELi3EN4cute5tupleIJNSA_1CILi2EEENSC_ILi1EEESE_EEENS1_36KernelImplicitTmaWarpSpecializedSm90ELi1EEENSB_IJNSC_ILi128EEENSB_IJNSC_ILi64EEEEEENSB_IJNSC_ILi32EEEEEEEEENS_6half_tESO_NSA_8TiledMMAINSA_8MMA_AtomIJNSA_4SM904GMMA25MMA_64x64x16_F32F16F16_SSILNSS_5MajorE1ELSU_1ELNSS_7ScaleInE1ELSV_1EEEEEENSA_6LayoutINSB_IJSE_SE_SE_EEENSB_IJNSC_ILi0EEES10_S10_EEEEENSB_IJNSA_10UnderscoreES13_S13_EEEEENS7_6detail26Sm90ImplicitGemmTileTraitsINSA_13SM90_TMA_LOADENSA_14ComposedLayoutINSA_7SwizzleILi3ELi4ELi3EEENSA_18smem_ptr_flag_bitsILi16EEENSY_INSB_IJNSB_IJSJ_SD_EEENSB_IJNSC_ILi8EEENSC_ILi4EEEEEENSB_IJSE_NSC_ILi18EEEEEEEEENSB_IJNSB_IJSE_NSC_ILi2048EEEEEENSB_IJSJ_NSC_ILi512EEEEEENSB_IJS10_NSC_ILi4096EEEEEEEEEEEEEvEENS17_INSA_30SM90_TMA_LOAD_IM2COL_MULTICASTENS19_IS1B_S1D_NSY_INSB_IJNSB_IJSJ_SE_EEES1H_S1J_EEENSB_IJNSB_IJSE_S10_EEES1O_NSB_IJS10_S1L_EEEEEEEEEEvEEEENS_8epilogue10collective6detail29Sm90TmaWarpSpecializedAdapterINS26_15DefaultEpilogueISO_NSB_IJlNSB_IJSE_lllEEES10_EEES2B_NS25_6thread17LinearCombinationISO_Li1EffLNS2C_9ScaleType4KindE0ELNS_15FloatRoundStyleE2ESO_EENS_4gemm15EpilogueDefaultEEEEEvvEEEEvNT_6ParamsE --------------------------
	.section	.nv.constant0._ZN7cutlass13device_kernelINS_4conv6kernel13ConvUniversalINS1_16ConvProblemShapeILNS1_8OperatorE2ELi3EEENS1_10collective14CollectiveConvINS1_46MainloopSm90TmaGmmaWarpSpecializedImplicitGemmILS5_2ELi18ELi3EN4cute5tupleIJNSA_1CILi2EEENSC_ILi1EEESE_EEENS1_36KernelImplicitTmaWarpSpecializedSm90ELi1EEENSB_IJNSC_ILi128EEENSB_IJNSC_ILi64EEEEEENSB_IJNSC_ILi32EEEEEEEEENS_6half_tESO_NSA_8TiledMMAINSA_8MMA_AtomIJNSA_4SM904GMMA25MMA_64x64x16_F32F16F16_SSILNSS_5MajorE1ELSU_1ELNSS_7ScaleInE1ELSV_1EEEEEENSA_6LayoutINSB_IJSE_SE_SE_EEENSB_IJNSC_ILi0EEES10_S10_EEEEENSB_IJNSA_10UnderscoreES13_S13_EEEEENS7_6detail26Sm90ImplicitGemmTileTraitsINSA_13SM90_TMA_LOADENSA_14ComposedLayoutINSA_7SwizzleILi3ELi4ELi3EEENSA_18smem_ptr_flag_bitsILi16EEENSY_INSB_IJNSB_IJSJ_SD_EEENSB_IJNSC_ILi8EEENSC_ILi4EEEEEENSB_IJSE_NSC_ILi18EEEEEEEEENSB_IJNSB_IJSE_NSC_ILi2048EEEEEENSB_IJSJ_NSC_ILi512EEEEEENSB_IJS10_NSC_ILi4096EEEEEEEEEEEEEvEENS17_INSA_30SM90_TMA_LOAD_IM2COL_MULTICASTENS19_IS1B_S1D_NSY_INSB_IJNSB_IJSJ_SE_EEES1H_S1J_EEENSB_IJNSB_IJSE_S10_EEES1O_NSB_IJS10_S1L_EEEEEEEEEEvEEEENS_8epilogue10collective6detail29Sm90TmaWarpSpecializedAdapterINS26_15DefaultEpilogueISO_NSB_IJlNSB_IJSE_lllEEES10_EEES2B_NS25_6thread17LinearCombinationISO_Li1EffLNS2C_9ScaleType4KindE0ELNS_15FloatRoundStyleE2ESO_EENS_4gemm15EpilogueDefaultEEEEEvvEEEEvNT_6ParamsE,"a",@progbits
	.sectionflags	@""
	.align	4
.nv.constant0._ZN7cutlass13device_kernelINS_4conv6kernel13ConvUniversalINS1_16ConvProblemShapeILNS1_8OperatorE2ELi3EEENS1_10collective14CollectiveConvINS1_46MainloopSm90TmaGmmaWarpSpecializedImplicitGemmILS5_2ELi18ELi3EN4cute5tupleIJNSA_1CILi2EEENSC_ILi1EEESE_EEENS1_36KernelImplicitTmaWarpSpecializedSm90ELi1EEENSB_IJNSC_ILi128EEENSB_IJNSC_ILi64EEEEEENSB_IJNSC_ILi32EEEEEEEEENS_6half_tESO_NSA_8TiledMMAINSA_8MMA_AtomIJNSA_4SM904GMMA25MMA_64x64x16_F32F16F16_SSILNSS_5MajorE1ELSU_1ELNSS_7ScaleInE1ELSV_1EEEEEENSA_6LayoutINSB_IJSE_SE_SE_EEENSB_IJNSC_ILi0EEES10_S10_EEEEENSB_IJNSA_10UnderscoreES13_S13_EEEEENS7_6detail26Sm90ImplicitGemmTileTraitsINSA_13SM90_TMA_LOADENSA_14ComposedLayoutINSA_7SwizzleILi3ELi4ELi3EEENSA_18smem_ptr_flag_bitsILi16EEENSY_INSB_IJNSB_IJSJ_SD_EEENSB_IJNSC_ILi8EEENSC_ILi4EEEEEENSB_IJSE_NSC_ILi18EEEEEEEEENSB_IJNSB_IJSE_NSC_ILi2048EEEEEENSB_IJSJ_NSC_ILi512EEEEEENSB_IJS10_NSC_ILi4096EEEEEEEEEEEEEvEENS17_INSA_30SM90_TMA_LOAD_IM2COL_MULTICASTENS19_IS1B_S1D_NSY_INSB_IJNSB_IJSJ_SE_EEES1H_S1J_EEENSB_IJNSB_IJSE_S10_EEES1O_NSB_IJS10_S1L_EEEEEEEEEEvEEEENS_8epilogue10collective6detail29Sm90TmaWarpSpecializedAdapterINS26_15DefaultEpilogueISO_NSB_IJlNSB_IJSE_lllEEES10_EEES2B_NS25_6thread17LinearCombinationISO_Li1EffLNS2C_9ScaleType4KindE0ELNS_15FloatRoundStyleE2ESO_EENS_4gemm15EpilogueDefaultEEEEEvvEEEEvNT_6ParamsE:
	.zero		1664


//--------------------- SYMBOLS --------------------------

	.type		.nv.reservedSmem.offset0,@object
	.size		.nv.reservedSmem.offset0,0x4
